	.target	sm_100a

	.elftype	@"ET_EXEC"


//--------------------- .note.nv.tkinfo           --------------------------
	.section	.note.nv.tkinfo,"",@"SHT_NOTE"
	.sectionflags	@"SHF_NOTE_NV_TKINFO"
	.tkinfo
        /*0018*/ 	.word	0x00000081
        /*0030*/ 	.string	""
        /*0030*/ 	.string	"ptxas-blackwell"
        /*0030*/ 	.string	"Cuda compilation tools, release 12.9, V12.9.86"
        /*0030*/ 	.string	"Build cuda_12.9.r12.9/compiler.36037853_0"
        /*0030*/ 	.string	"-v  -suppress-debug-info  -lineinfo  -arch sm_100a "



//--------------------- .note.nv.cuver            --------------------------
	.section	.note.nv.cuver,"",@"SHT_NOTE"
	.sectionflags	@"SHF_NOTE_NV_CUVER"
        /*0018*/ 	.short	0x0001
        /*001a*/ 	.short	0x0064
        /*001c*/ 	.short	0x0001
        /*001e*/ 	.short	0x0000
        /*0020*/ 	.short	0x0001
        /*0022*/ 	.short	0x0000


//--------------------- .nv.info                  --------------------------
	.section	.nv.info,"",@"SHT_CUDA_INFO"
	.align	4


	//----- nvinfo : EIATTR_REGCOUNT
	.align		4
        /*0000*/ 	.byte	0x04, 0x2f
        /*0002*/ 	.short	(.L_4 - .L_3)
	.align		4
.L_3:
        /*0004*/ 	.word	index@(matmul_kernel)
        /*0008*/ 	.word	0x000000ff


	//----- nvinfo : EIATTR_FRAME_SIZE
	.align		4
.L_4:
        /*000c*/ 	.byte	0x04, 0x11
        /*000e*/ 	.short	(.L_6 - .L_5)
	.align		4
.L_5:
        /*0010*/ 	.word	index@($__internal_2_$__cuda_sm10x_tcgen05_guardrail_trap_unallocated_columns_being_dealloced)
        /*0014*/ 	.word	0x00000000


	//----- nvinfo : EIATTR_FRAME_SIZE
	.align		4
.L_6:
        /*0018*/ 	.byte	0x04, 0x11
        /*001a*/ 	.short	(.L_8 - .L_7)
	.align		4
.L_7:
        /*001c*/ 	.word	index@($__internal_1_$__cuda_sm10x_tcgen05_guardrail_trap_phase_invalid_during_alloc)
        /*0020*/ 	.word	0x00000000


	//----- nvinfo : EIATTR_FRAME_SIZE
	.align		4
.L_8:
        /*0024*/ 	.byte	0x04, 0x11
        /*0026*/ 	.short	(.L_10 - .L_9)
	.align		4
.L_9:
        /*0028*/ 	.word	index@($__internal_0_$__cuda_sm10x_tcgen05_guardrail_trap_col_being_dealloced_not_returned_by_alloc)
        /*002c*/ 	.word	0x00000000


	//----- nvinfo : EIATTR_FRAME_SIZE
	.align		4
.L_10:
        /*0030*/ 	.byte	0x04, 0x11
        /*0032*/ 	.short	(.L_12 - .L_11)
	.align		4
.L_11:
        /*0034*/ 	.word	index@(matmul_kernel)
        /*0038*/ 	.word	0x00000000


	//----- nvinfo : EIATTR_MIN_STACK_SIZE
	.align		4
.L_12:
        /*003c*/ 	.byte	0x04, 0x12
        /*003e*/ 	.short	(.L_14 - .L_13)
	.align		4
.L_13:
        /*0040*/ 	.word	index@(matmul_kernel)
        /*0044*/ 	.word	0x00000000
.L_14:


//--------------------- .nv.info.matmul_kernel    --------------------------
	.section	.nv.info.matmul_kernel,"",@"SHT_CUDA_INFO"
	.sectionflags	@""
	.align	4


	//----- nvinfo : EIATTR_CUDA_API_VERSION
	.align		4
        /*0000*/ 	.byte	0x04, 0x37
        /*0002*/ 	.short	(.L_16 - .L_15)
.L_15:
        /*0004*/ 	.word	0x00000081


	//----- nvinfo : EIATTR_KPARAM_INFO
	.align		4
.L_16:
        /*0008*/ 	.byte	0x04, 0x17
        /*000a*/ 	.short	(.L_18 - .L_17)
.L_17:
        /*000c*/ 	.word	0x00000000
        /*0010*/ 	.short	0x000d
        /*0012*/ 	.short	0x0048
        /*0014*/ 	.byte	0x00, 0xf4, 0x21, 0x00


	//----- nvinfo : EIATTR_KPARAM_INFO
	.align		4
.L_18:
        /*0018*/ 	.byte	0x04, 0x17
        /*001a*/ 	.short	(.L_20 - .L_19)
.L_19:
        /*001c*/ 	.word	0x00000000
        /*0020*/ 	.short	0x000c
        /*0022*/ 	.short	0x0040
        /*0024*/ 	.byte	0x00, 0xf4, 0x21, 0x00


	//----- nvinfo : EIATTR_KPARAM_INFO
	.align		4
.L_20:
        /*0028*/ 	.byte	0x04, 0x17
        /*002a*/ 	.short	(.L_22 - .L_21)
.L_21:
        /*002c*/ 	.word	0x00000000
        /*0030*/ 	.short	0x000b
        /*0032*/ 	.short	0x0038
        /*0034*/ 	.byte	0x00, 0xf0, 0x11, 0x00


	//----- nvinfo : EIATTR_KPARAM_INFO
	.align		4
.L_22:
        /*0038*/ 	.byte	0x04, 0x17
        /*003a*/ 	.short	(.L_24 - .L_23)
.L_23:
        /*003c*/ 	.word	0x00000000
        /*0040*/ 	.short	0x000a
        /*0042*/ 	.short	0x0034
        /*0044*/ 	.byte	0x00, 0xf0, 0x11, 0x00


	//----- nvinfo : EIATTR_KPARAM_INFO
	.align		4
.L_24:
        /*0048*/ 	.byte	0x04, 0x17
        /*004a*/ 	.short	(.L_26 - .L_25)
.L_25:
        /*004c*/ 	.word	0x00000000
        /*0050*/ 	.short	0x0009
        /*0052*/ 	.short	0x0030
        /*0054*/ 	.byte	0x00, 0xf0, 0x11, 0x00


	//----- nvinfo : EIATTR_KPARAM_INFO
	.align		4
.L_26:
        /*0058*/ 	.byte	0x04, 0x17
        /*005a*/ 	.short	(.L_28 - .L_27)
.L_27:
        /*005c*/ 	.word	0x00000000
        /*0060*/ 	.short	0x0008
        /*0062*/ 	.short	0x002c
        /*0064*/ 	.byte	0x00, 0xf0, 0x11, 0x00


	//----- nvinfo : EIATTR_KPARAM_INFO
	.align		4
.L_28:
        /*0068*/ 	.byte	0x04, 0x17
        /*006a*/ 	.short	(.L_30 - .L_29)
.L_29:
        /*006c*/ 	.word	0x00000000
        /*0070*/ 	.short	0x0007
        /*0072*/ 	.short	0x0028
        /*0074*/ 	.byte	0x00, 0xf0, 0x11, 0x00


	//----- nvinfo : EIATTR_KPARAM_INFO
	.align		4
.L_30:
        /*0078*/ 	.byte	0x04, 0x17
        /*007a*/ 	.short	(.L_32 - .L_31)
.L_31:
        /*007c*/ 	.word	0x00000000
        /*0080*/ 	.short	0x0006
        /*0082*/ 	.short	0x0024
        /*0084*/ 	.byte	0x00, 0xf0, 0x11, 0x00


	//----- nvinfo : EIATTR_KPARAM_INFO
	.align		4
.L_32:
        /*0088*/ 	.byte	0x04, 0x17
        /*008a*/ 	.short	(.L_34 - .L_33)
.L_33:
        /*008c*/ 	.word	0x00000000
        /*0090*/ 	.short	0x0005
        /*0092*/ 	.short	0x0020
        /*0094*/ 	.byte	0x00, 0xf0, 0x11, 0x00


	//----- nvinfo : EIATTR_KPARAM_INFO
	.align		4
.L_34:
        /*0098*/ 	.byte	0x04, 0x17
        /*009a*/ 	.short	(.L_36 - .L_35)
.L_35:
        /*009c*/ 	.word	0x00000000
        /*00a0*/ 	.short	0x0004
        /*00a2*/ 	.short	0x001c
        /*00a4*/ 	.byte	0x00, 0xf0, 0x11, 0x00


	//----- nvinfo : EIATTR_KPARAM_INFO
	.align		4
.L_36:
        /*00a8*/ 	.byte	0x04, 0x17
        /*00aa*/ 	.short	(.L_38 - .L_37)
.L_37:
        /*00ac*/ 	.word	0x00000000
        /*00b0*/ 	.short	0x0003
        /*00b2*/ 	.short	0x0018
        /*00b4*/ 	.byte	0x00, 0xf0, 0x11, 0x00


	//----- nvinfo : EIATTR_KPARAM_INFO
	.align		4
.L_38:
        /*00b8*/ 	.byte	0x04, 0x17
        /*00ba*/ 	.short	(.L_40 - .L_39)
.L_39:
        /*00bc*/ 	.word	0x00000000
        /*00c0*/ 	.short	0x0002
        /*00c2*/ 	.short	0x0010
        /*00c4*/ 	.byte	0x00, 0xf4, 0x21, 0x00


	//----- nvinfo : EIATTR_KPARAM_INFO
	.align		4
.L_40:
        /*00c8*/ 	.byte	0x04, 0x17
        /*00ca*/ 	.short	(.L_42 - .L_41)
.L_41:
        /*00cc*/ 	.word	0x00000000
        /*00d0*/ 	.short	0x0001
        /*00d2*/ 	.short	0x0008
        /*00d4*/ 	.byte	0x00, 0xf4, 0x21, 0x00


	//----- nvinfo : EIATTR_KPARAM_INFO
	.align		4
.L_42:
        /*00d8*/ 	.byte	0x04, 0x17
        /*00da*/ 	.short	(.L_44 - .L_43)
.L_43:
        /*00dc*/ 	.word	0x00000000
        /*00e0*/ 	.short	0x0000
        /*00e2*/ 	.short	0x0000
        /*00e4*/ 	.byte	0x00, 0xf4, 0x21, 0x00


	//----- nvinfo : EIATTR_AT_ENTRY_FRAGMENTS
	.align		4
.L_44:
        /*00e8*/ 	.byte	0x04, 0x4f
        /*00ea*/ 	.short	(.L_46 - .L_45)


	//   ....[0]....
.L_45:
        /*00ec*/ 	.word	0x00000004


	//----- nvinfo : EIATTR_RESERVED_SMEM_USED
	.align		4
.L_46:
        /*00f0*/ 	.byte	0x01, 0x41
	.zero		2


	//----- nvinfo : EIATTR_SPARSE_MMA_MASK
	.align		4
        /*00f4*/ 	.byte	0x03, 0x50
        /*00f6*/ 	.short	0x0000


	//----- nvinfo : EIATTR_TCGEN05_1CTA_USED
	.align		4
        /*00f8*/ 	.byte	0x01, 0x51
	.zero		2


	//----- nvinfo : EIATTR_MAXREG_COUNT
	.align		4
        /*00fc*/ 	.byte	0x03, 0x1b
        /*00fe*/ 	.short	0x00ff


	//----- nvinfo : EIATTR_NUM_BARRIERS
	.align		4
        /*0100*/ 	.byte	0x02, 0x4c
        /*0102*/ 	.byte	0x01
	.zero		1


	//----- nvinfo : EIATTR_INT_WARP_WIDE_INSTR_OFFSETS
	.align		4
        /*0104*/ 	.byte	0x04, 0x31
        /*0106*/ 	.short	(.L_48 - .L_47)


	//   ....[0]....
.L_47:
        /*0108*/ 	.word	0x00003830


	//   ....[1]....
        /*010c*/ 	.word	0x00003840


	//   ....[2]....
        /*0110*/ 	.word	0x00005040


	//   ....[3]....
        /*0114*/ 	.word	0x0000c280


	//   ....[4]....
        /*0118*/ 	.word	0x0000c2d0


	//----- nvinfo : EIATTR_COOP_GROUP_MASK_REGIDS
	.align		4
.L_48:
        /*011c*/ 	.byte	0x04, 0x29
        /*011e*/ 	.short	(.L_50 - .L_49)


	//   ....[0]....
.L_49:
        /*0120*/ 	.word	0xffffffff


	//   ....[1]....
        /*0124*/ 	.word	0xffffffff


	//   ....[2]....
        /*0128*/ 	.word	0xffffffff


	//   ....[3]....
        /*012c*/ 	.word	0xffffffff


	//----- nvinfo : EIATTR_COOP_GROUP_INSTR_OFFSETS
	.align		4
.L_50:
        /*0130*/ 	.byte	0x04, 0x28
        /*0132*/ 	.short	(.L_52 - .L_51)


	//   ....[0]....
.L_51:
        /*0134*/ 	.word	0x00000070


	//   ....[1]....
        /*0138*/ 	.word	0x00000330


	//   ....[2]....
        /*013c*/ 	.word	0x0000c110


	//   ....[3]....
        /*0140*/ 	.word	0x0000c380


	//----- nvinfo : EIATTR_VRC_CTA_INIT_COUNT
	.align		4
.L_52:
        /*0144*/ 	.byte	0x02, 0x4a
        /*0146*/ 	.byte	0x80
	.zero		1


	//----- nvinfo : EIATTR_MBARRIER_INSTR_OFFSETS
	.align		4
        /*0148*/ 	.byte	0x04, 0x39
        /*014a*/ 	.short	(.L_54 - .L_53)


	//   ....[0]....
.L_53:
        /*014c*/ 	.word	0x000039a0
        /*0150*/ 	.word	0x000000ff
        /*0154*/ 	.word	0x00000000
        /*0158*/ 	.short	0x0100
        /*015a*/ 	.byte	0x0f
	.zero		1


	//   ....[1]....
        /*015c*/ 	.word	0x00005070
        /*0160*/ 	.word	0x000000ff
        /*0164*/ 	.word	0x0000a008
        /*0168*/ 	.short	0x0100
        /*016a*/ 	.byte	0x0d
	.zero		1


	//   ....[2]....
        /*016c*/ 	.word	0x00006630
        /*0170*/ 	.word	0x000000ff
        /*0174*/ 	.word	0x00000000
        /*0178*/ 	.short	0x010a
        /*017a*/ 	.byte	0x0f
	.zero		1


	//   ....[3]....
        /*017c*/ 	.word	0x00007db0
        /*0180*/ 	.word	0x000000ff
        /*0184*/ 	.word	0x00000000
        /*0188*/ 	.short	0x010a
        /*018a*/ 	.byte	0x0f
	.zero		1


	//   ....[4]....
        /*018c*/ 	.word	0x00007ee0
        /*0190*/ 	.word	0x000000ff
        /*0194*/ 	.word	0x0000a000
        /*0198*/ 	.short	0x0108
        /*019a*/ 	.byte	0x0d
	.zero		1


	//   ....[5]....
        /*019c*/ 	.word	0x00008010
        /*01a0*/ 	.word	0x000000ff
        /*01a4*/ 	.word	0x0000a008
        /*01a8*/ 	.short	0x0108
        /*01aa*/ 	.byte	0x0d
	.zero		1


	//   ....[6]....
        /*01ac*/ 	.word	0x0000c3a0
        /*01b0*/ 	.word	0x000000ff
        /*01b4*/ 	.word	0x00000000
        /*01b8*/ 	.short	0x010a
        /*01ba*/ 	.byte	0x0f
	.zero		1


	//   ....[7]....
        /*01bc*/ 	.word	0x0000c3d0
        /*01c0*/ 	.word	0x000000ff
        /*01c4*/ 	.word	0x00000000
        /*01c8*/ 	.short	0x010a
        /*01ca*/ 	.byte	0x0f
	.zero		1


	//----- nvinfo : EIATTR_NUM_MBARRIERS
	.align		4
.L_54:
        /*01cc*/ 	.byte	0x03, 0x38
        /*01ce*/ 	.short	0x0002


	//----- nvinfo : EIATTR_EXIT_INSTR_OFFSETS
	.align		4
        /*01d0*/ 	.byte	0x04, 0x1c
        /*01d2*/ 	.short	(.L_56 - .L_55)


	//   ....[0]....
.L_55:
        /*01d4*/ 	.word	0x0000c390


	//----- nvinfo : EIATTR_REQNTID
	.align		4
.L_56:
        /*01d8*/ 	.byte	0x04, 0x10
        /*01da*/ 	.short	(.L_58 - .L_57)
.L_57:
        /*01dc*/ 	.word	0x00000080
        /*01e0*/ 	.word	0x00000001
        /*01e4*/ 	.word	0x00000001


	//----- nvinfo : EIATTR_CRS_STACK_SIZE
	.align		4
.L_58:
        /*01e8*/ 	.byte	0x04, 0x1e
        /*01ea*/ 	.short	(.L_60 - .L_59)
.L_59:
        /*01ec*/ 	.word	0x00000000


	//----- nvinfo : EIATTR_CBANK_PARAM_SIZE
	.align		4
.L_60:
        /*01f0*/ 	.byte	0x03, 0x19
        /*01f2*/ 	.short	0x0050


	//----- nvinfo : EIATTR_PARAM_CBANK
	.align		4
        /*01f4*/ 	.byte	0x04, 0x0a
        /*01f6*/ 	.short	(.L_62 - .L_61)
	.align		4
.L_61:
        /*01f8*/ 	.word	index@(.nv.constant0.matmul_kernel)
        /*01fc*/ 	.short	0x0380
        /*01fe*/ 	.short	0x0050


	//----- nvinfo : EIATTR_SW_WAR
	.align		4
.L_62:
        /*0200*/ 	.byte	0x04, 0x36
        /*0202*/ 	.short	(.L_64 - .L_63)
.L_63:
        /*0204*/ 	.word	0x00000008
.L_64:


//--------------------- .nv.compat                --------------------------
	.section	.nv.compat,"",@"SHT_CUDA_COMPAT_INFO"
	.align	4
        /*0000*/ 	.byte	0x02, 0x02, 0x02, 0x00, 0x02, 0x05, 0x05, 0x00, 0x02, 0x03, 0x00, 0x00, 0x02, 0x06, 0x01, 0x00


//--------------------- .nv.callgraph             --------------------------
	.section	.nv.callgraph,"",@"SHT_CUDA_CALLGRAPH"
	.align	4
	.sectionentsize	8
	.align		4
        /*0000*/ 	.word	0x00000000
	.align		4
        /*0004*/ 	.word	0xffffffff
	.align		4
        /*0008*/ 	.word	0x00000000
	.align		4
        /*000c*/ 	.word	0xfffffffe
	.align		4
        /*0010*/ 	.word	0x00000000
	.align		4
        /*0014*/ 	.word	0xfffffffd
	.align		4
        /*0018*/ 	.word	0x00000000
	.align		4
        /*001c*/ 	.word	0xfffffffc


//--------------------- .text.matmul_kernel       --------------------------
	.section	.text.matmul_kernel,"ax",@progbits
	.align	128
        .global         matmul_kernel
        .type           matmul_kernel,@function
        .size           matmul_kernel,(.L_x_20 - matmul_kernel)
        .other          matmul_kernel,@"STO_CUDA_ENTRY STV_DEFAULT"
matmul_kernel:
.text.matmul_kernel:
[----:B------:R-:W0:Y:S01]  /*0000*/  LDC R1, c[0x0][0x37c] ;  /* 0x0000df00ff017b82 */ /* 0x000e220000000800 */
[----:B------:R-:W1:Y:S01]  /*0010*/  S2R R132, SR_TID.X ;  /* 0x0000000000847919 */ /* 0x000e620000002100 */
[----:B------:R-:W2:Y:S01]  /*0020*/  LDCU.64 UR26, c[0x0][0x358] ;  /* 0x00006b00ff1a77ac */ /* 0x000ea20008000a00 */
[----:B-1----:R-:W-:-:S13]  /*0030*/  ISETP.GE.U32.AND P0, PT, R132, 0x20, PT ;  /* 0x000000208400780c */ /* 0x002fda0003f06070 */
[----:B------:R-:W-:Y:S02]  /*0040*/  VOTEU.ANY UP0, P0 ;  /* 0x0000000000ff7886 */ /* 0x000fe40000000100 */
[----:B0-2---:R-:W-:Y:S05]  /*0050*/  BRA.U UP0, `(.L_x_0) ;  /* 0x0000000100b87547 */ /* 0x005fea000b800000 */
[----:B------:R-:W0:Y:S01]  /*0060*/  S2UR UR6, SR_CgaCtaId ;  /* 0x00000000000679c3 */ /* 0x000e220000008800 */
[----:B------:R-:W-:Y:S01]  /*0070*/  NOP ;  /* 0x0000000000007918 */ /* 0x000fe20000000000 */
[----:B------:R-:W-:Y:S02]  /*0080*/  UMOV UR4, 0x40 ;  /* 0x0000004000047882 */ /* 0x000fe40000000000 */
[----:B0-----:R-:W-:-:S09]  /*0090*/  ULEA UR4, UR6, UR4, 0x18 ;  /* 0x0000000406047291 */ /* 0x001fd2000f8ec0ff */
[----:B------:R-:W0:Y:S01]  /*00a0*/  LDS.U8 R0, [UR4] ;  /* 0x00000004ff007984 */ /* 0x000e220008000000 */
[----:B------:R-:W-:Y:S02]  /*00b0*/  UMOV UR4, 0x400 ;  /* 0x0000040000047882 */ /* 0x000fe40000000000 */
[----:B------:R-:W-:Y:S01]  /*00c0*/  ULEA UR4, UR6, UR4, 0x18 ;  /* 0x0000000406047291 */ /* 0x000fe2000f8ec0ff */
[----:B0-----:R-:W-:-:S13]  /*00d0*/  ISETP.NE.AND P0, PT, R0, RZ, PT ;  /* 0x000000ff0000720c */ /* 0x001fda0003f05270 */
[----:B------:R-:W-:Y:S05]  /*00e0*/  @P0 BRA `(.L_x_1) ;  /* 0x00000000007c0947 */ /* 0x000fea0003800000 */
[----:B------:R-:W-:-:S13]  /*00f0*/  ELECT P0, URZ, PT ;  /* 0x0000000000ff782f */ /* 0x000fda0003800000 */
[----:B------:R-:W-:Y:S05]  /*0100*/  @!P0 BRA `(.L_x_2) ;  /* 0x0000000000848947 */ /* 0x000fea0003800000 */
[----:B------:R-:W-:Y:S01]  /*0110*/  UMOV UR5, 0x8 ;  /* 0x0000000800057882 */ /* 0x000fe20000000000 */
[----:B------:R-:W-:Y:S02]  /*0120*/  IMAD.MOV.U32 R4, RZ, RZ, 0x1 ;  /* 0x00000001ff047424 */ /* 0x000fe400078e00ff */
[----:B------:R-:W-:Y:S02]  /*0130*/  IMAD.MOV.U32 R5, RZ, RZ, 0xff ;  /* 0x000000ffff057424 */ /* 0x000fe400078e00ff */
[----:B------:R-:W-:Y:S04]  /*0140*/  DEPBAR.LE SB0, 0x36 ;  /* 0x00008d800000791a */ /* 0x000fe80000000000 */
[----:B------:R-:W0:Y:S02]  /*0150*/  UTCATOMSWS.FIND_AND_SET.ALIGN UP1, UR5, UR5 ;  /* 0x00000005000575e3 */ /* 0x000e240008020800 */
[----:B0-----:R-:W-:-:S04]  /*0160*/  PLOP3.LUT P0, PT, PT, PT, UP1, 0x80, 0x8 ;  /* 0x000000000008781c */ /* 0x001fc80003f0f018 */
[----:B------:R-:W-:-:S04]  /*0170*/  SEL R0, RZ, 0xffffffff, !P0 ;  /* 0xffffffffff007807 */ /* 0x000fc80004000000 */
[----:B------:R-:W-:Y:S01]  /*0180*/  ISETP.NE.AND P0, PT, R0, RZ, PT ;  /* 0x000000ff0000720c */ /* 0x000fe20003f05270 */
[----:B------:R-:W-:-:S12]  /*0190*/  IMAD.U32 R0, RZ, RZ, UR5 ;  /* 0x00000005ff007e24 */ /* 0x000fd8000f8e00ff */
[----:B------:R-:W-:Y:S05]  /*01a0*/  @P0 BRA `(.L_x_3) ;  /* 0x0000000000240947 */ /* 0x000fea0003800000 */
.L_x_4:
[----:B------:R-:W-:Y:S05]  /*01b0*/  NANOSLEEP 0x64 ;  /* 0x000000640000795d */ /* 0x000fea0003800000 */
[----:B------:R-:W-:-:S05]  /*01c0*/  UMOV UR5, 0x8 ;  /* 0x0000000800057882 */ /* 0x000fca0000000000 */
[----:B------:R-:W-:Y:S04]  /*01d0*/  DEPBAR.LE SB0, 0x36 ;  /* 0x00008d800000791a */ /* 0x000fe80000000000 */
[----:B------:R-:W0:Y:S02]  /*01e0*/  UTCATOMSWS.FIND_AND_SET.ALIGN UP1, UR5, UR5 ;  /* 0x00000005000575e3 */ /* 0x000e240008020800 */
[----:B0-----:R-:W-:-:S04]  /*01f0*/  PLOP3.LUT P0, PT, PT, PT, UP1, 0x80, 0x8 ;  /* 0x000000000008781c */ /* 0x001fc80003f0f018 */
[----:B------:R-:W-:-:S04]  /*0200*/  SEL R0, RZ, 0xffffffff, !P0 ;  /* 0xffffffffff007807 */ /* 0x000fc80004000000 */
[----:B------:R-:W-:Y:S01]  /*0210*/  ISETP.NE.AND P0, PT, R0, RZ, PT ;  /* 0x000000ff0000720c */ /* 0x000fe20003f05270 */
[----:B------:R-:W-:-:S12]  /*0220*/  IMAD.U32 R0, RZ, RZ, UR5 ;  /* 0x00000005ff007e24 */ /* 0x000fd8000f8e00ff */
[----:B------:R-:W-:Y:S05]  /*0230*/  @!P0 BRA `(.L_x_4) ;  /* 0xfffffffc00dc8947 */ /* 0x000fea000383ffff */
.L_x_3:
[C---:B------:R-:W-:Y:S01]  /*0240*/  VIADD R3, R0.reuse, 0x10 ;  /* 0x0000001000037836 */ /* 0x040fe20000000000 */
[----:B------:R-:W-:Y:S01]  /*0250*/  UMOV UR5, 0x50 ;  /* 0x0000005000057882 */ /* 0x000fe20000000000 */
[----:B------:R-:W-:Y:S01]  /*0260*/  SHF.L.U32 R2, R5, R0, RZ ;  /* 0x0000000005027219 */ /* 0x000fe200000006ff */
[----:B------:R-:W-:Y:S01]  /*0270*/  ULEA UR5, UR6, UR5, 0x18 ;  /* 0x0000000506057291 */ /* 0x000fe2000f8ec0ff */
[----:B------:R-:W-:Y:S01]  /*0280*/  IMAD.SHL.U32 R0, R0, 0x20, RZ ;  /* 0x0000002000007824 */ /* 0x000fe200078e00ff */
[----:B------:R-:W-:-:S04]  /*0290*/  SHF.L.U32 R3, R4, R3, RZ ;  /* 0x0000000304037219 */ /* 0x000fc800000006ff */
[----:B------:R-:W-:-:S05]  /*02a0*/  LOP3.LUT R2, R3, R2, RZ, 0xfc, !PT ;  /* 0x0000000203027212 */ /* 0x000fca00078efcff */
[----:B------:R0:W-:Y:S04]  /*02b0*/  ATOMS.OR RZ, [UR5], R2 ;  /* 0x00000002ffff798c */ /* 0x0001e8000b000005 */
[----:B------:R0:W-:Y:S01]  /*02c0*/  STS [UR4], R0 ;  /* 0x00000000ff007988 */ /* 0x0001e20008000804 */
[----:B------:R-:W-:Y:S05]  /*02d0*/  BRA `(.L_x_2) ;  /* 0x0000000000107947 */ /* 0x000fea0003800000 */
.L_x_1:
[----:B------:R-:W-:Y:S01]  /*02e0*/  IMAD.MOV.U32 R0, RZ, RZ, -0x1 ;  /* 0xffffffffff007424 */ /* 0x000fe200078e00ff */
[----:B------:R-:W-:-:S04]  /*02f0*/  MOV R2, 0x320 ;  /* 0x0000032000027802 */ /* 0x000fc80000000f00 */
[----:B------:R0:W-:Y:S03]  /*0300*/  STS [UR4], R0 ;  /* 0x00000000ff007988 */ /* 0x0001e60008000804 */
[----:B0-----:R-:W-:Y:S05]  /*0310*/  CALL.REL.NOINC `($__internal_1_$__cuda_sm10x_tcgen05_guardrail_trap_phase_invalid_during_alloc) ;  /* 0x000000c000447944 */ /* 0x001fea0003c00000 */
.L_x_2:
[----:B------:R-:W-:Y:S05]  /*0320*/  WARPSYNC.ALL ;  /* 0x0000000000007948 */ /* 0x000fea0003800000 */
[----:B------:R-:W-:Y:S01]  /*0330*/  NOP ;  /* 0x0000000000007918 */ /* 0x000fe20000000000 */
.L_x_0:
[----:B------:R-:W1:Y:S01]  /*0340*/  LDC.64 R68, c[0x0][0x398] ;  /* 0x0000e600ff447b82 */ /* 0x000e620000000a00 */
[----:B------:R-:W2:Y:S01]  /*0350*/  S2R R5, SR_CTAID.X ;  /* 0x0000000000057919 */ /* 0x000ea20000002500 */
[----:B------:R-:W-:Y:S01]  /*0360*/  LOP3.LUT R14, R132, 0x3f, RZ, 0xc0, !PT ;  /* 0x0000003f840e7812 */ /* 0x000fe200078ec0ff */
[----:B------:R-:W-:Y:S01]  /*0370*/  UMOV UR13, 0x400 ;  /* 0x00000400000d7882 */ /* 0x000fe20000000000 */
[----:B------:R-:W-:Y:S01]  /*0380*/  SHF.R.U32.HI R67, RZ, 0x5, R132 ;  /* 0x00000005ff437819 */ /* 0x000fe20000011684 */
[----:B------:R-:W-:Y:S01]  /*0390*/  UMOV UR6, 0x1 ;  /* 0x0000000100067882 */ /* 0x000fe20000000000 */
[----:B------:R-:W-:Y:S01]  /*03a0*/  PRMT R133, RZ, 0x7610, R133 ;  /* 0x00007610ff857816 */ /* 0x000fe20000000085 */
[----:B------:R-:W3:Y:S01]  /*03b0*/  LDCU.128 UR8, c[0x0][0x380] ;  /* 0x00007000ff0877ac */ /* 0x000ee20008000c00 */
[----:B------:R-:W4:Y:S08]  /*03c0*/  S2UR UR4, SR_CgaCtaId ;  /* 0x00000000000479c3 */ /* 0x000f300000008800 */
[----:B------:R-:W5:Y:S01]  /*03d0*/  LDC.64 R168, c[0x0][0x3a8] ;  /* 0x0000ea00ffa87b82 */ /* 0x000f620000000a00 */
[----:B01----:R-:W-:Y:S01]  /*03e0*/  VIADD R0, R69, 0xff ;  /* 0x000000ff45007836 */ /* 0x003fe20000000000 */
[----:B------:R-:W-:-:S04]  /*03f0*/  IABS R11, R68 ;  /* 0x00000044000b7213 */ /* 0x000fc80000000000 */
[----:B------:R-:W-:Y:S01]  /*0400*/  SHF.R.S32.HI R3, RZ, 0x1f, R0 ;  /* 0x0000001fff037819 */ /* 0x000fe20000011400 */
[----:B----4-:R-:W-:-:S03]  /*0410*/  ULEA UR13, UR4, UR13, 0x18 ;  /* 0x0000000d040d7291 */ /* 0x010fc6000f8ec0ff */
[----:B------:R-:W-:Y:S02]  /*0420*/  LEA.HI R3, R3, R0, RZ, 0x8 ;  /* 0x0000000003037211 */ /* 0x000fe400078f40ff */
[----:B--2---:R-:W-:Y:S01]  /*0430*/  IABS R8, R5 ;  /* 0x0000000500087213 */ /* 0x004fe20000000000 */
[----:B------:R-:W-:Y:S01]  /*0440*/  UIADD3 UR15, UPT, UPT, UR13, 0xa000, URZ ;  /* 0x0000a0000d0f7890 */ /* 0x000fe2000fffe0ff */
[----:B------:R-:W-:-:S05]  /*0450*/  SHF.R.S32.HI R3, RZ, 0x8, R3 ;  /* 0x00000008ff037819 */ /* 0x000fca0000011403 */
[----:B------:R-:W-:-:S05]  /*0460*/  IMAD.SHL.U32 R4, R3, 0x4, RZ ;  /* 0x0000000403047824 */ /* 0x000fca00078e00ff */
[-C--:B------:R-:W-:Y:S02]  /*0470*/  IABS R7, R4.reuse ;  /* 0x0000000400077213 */ /* 0x080fe40000000000 */
[----:B------:R-:W-:Y:S02]  /*0480*/  IABS R10, R4 ;  /* 0x00000004000a7213 */ /* 0x000fe40000000000 */
[----:B------:R-:W0:Y:S08]  /*0490*/  I2F.RP R0, R7 ;  /* 0x0000000700007306 */ /* 0x000e300000209400 */
[----:B0-----:R-:W0:Y:S02]  /*04a0*/  MUFU.RCP R0, R0 ;  /* 0x0000000000007308 */ /* 0x001e240000001000 */
[----:B0-----:R-:W-:-:S02]  /*04b0*/  VIADD R2, R0, 0xffffffe ;  /* 0x0ffffffe00027836 */ /* 0x001fc40000000000 */
[----:B------:R-:W-:-:S04]  /*04c0*/  IMAD.MOV R0, RZ, RZ, -R10 ;  /* 0x000000ffff007224 */ /* 0x000fc800078e0a0a */
[----:B------:R0:W1:Y:S02]  /*04d0*/  F2I.FTZ.U32.TRUNC.NTZ R3, R2 ;  /* 0x0000000200037305 */ /* 0x000064000021f000 */
[----:B0-----:R-:W-:Y:S02]  /*04e0*/  IMAD.MOV.U32 R2, RZ, RZ, RZ ;  /* 0x000000ffff027224 */ /* 0x001fe400078e00ff */
[----:B-1----:R-:W-:-:S04]  /*04f0*/  IMAD.MOV R6, RZ, RZ, -R3 ;  /* 0x000000ffff067224 */ /* 0x002fc800078e0a03 */
[----:B------:R-:W-:Y:S02]  /*0500*/  IMAD R9, R6, R7, RZ ;  /* 0x0000000706097224 */ /* 0x000fe400078e02ff */
[----:B------:R-:W-:Y:S02]  /*0510*/  IMAD.MOV.U32 R6, RZ, RZ, R8 ;  /* 0x000000ffff067224 */ /* 0x000fe400078e0008 */
[----:B------:R-:W-:-:S06]  /*0520*/  IMAD.HI.U32 R3, R3, R9, R2 ;  /* 0x0000000903037227 */ /* 0x000fcc00078e0002 */
[----:B------:R-:W-:-:S04]  /*0530*/  IMAD.HI.U32 R3, R3, R6, RZ ;  /* 0x0000000603037227 */ /* 0x000fc800078e00ff */
[----:B------:R-:W-:Y:S01]  /*0540*/  IMAD R0, R3, R0, R6 ;  /* 0x0000000003007224 */ /* 0x000fe200078e0206 */
[----:B------:R-:W-:Y:S04]  /*0550*/  BAR.SYNC.DEFER_BLOCKING 0x0 ;  /* 0x0000000000007b1d */ /* 0x000fe80000010000 */
[----:B------:R-:W-:-:S13]  /*0560*/  ISETP.GT.U32.AND P1, PT, R7, R0, PT ;  /* 0x000000000700720c */ /* 0x000fda0003f24070 */
[----:B------:R-:W-:Y:S02]  /*0570*/  @!P1 IMAD.IADD R0, R0, 0x1, -R7 ;  /* 0x0000000100009824 */ /* 0x000fe400078e0a07 */
[----:B------:R-:W-:Y:S01]  /*0580*/  @!P1 VIADD R3, R3, 0x1 ;  /* 0x0000000103039836 */ /* 0x000fe20000000000 */
[----:B------:R-:W-:Y:S02]  /*0590*/  ISETP.NE.AND P1, PT, R4, RZ, PT ;  /* 0x000000ff0400720c */ /* 0x000fe40003f25270 */
[----:B------:R-:W-:Y:S02]  /*05a0*/  ISETP.GE.U32.AND P0, PT, R0, R7, PT ;  /* 0x000000070000720c */ /* 0x000fe40003f06070 */
[----:B------:R-:W-:-:S04]  /*05b0*/  LOP3.LUT R0, R5, R4, RZ, 0x3c, !PT ;  /* 0x0000000405007212 */ /* 0x000fc800078e3cff */
[----:B------:R-:W-:Y:S01]  /*05c0*/  ISETP.GE.AND P2, PT, R0, RZ, PT ;  /* 0x000000ff0000720c */ /* 0x000fe20003f46270 */
[----:B------:R-:W-:-:S06]  /*05d0*/  VIADD R0, R68, 0x3f ;  /* 0x0000003f44007836 */ /* 0x000fcc0000000000 */
[----:B------:R-:W-:-:S04]  /*05e0*/  @P0 VIADD R3, R3, 0x1 ;  /* 0x0000000103030836 */ /* 0x000fc80000000000 */
[----:B------:R-:W-:Y:S01]  /*05f0*/  IMAD.MOV.U32 R2, RZ, RZ, R3 ;  /* 0x000000ffff027224 */ /* 0x000fe200078e0003 */
[----:B------:R-:W-:-:S03]  /*0600*/  SHF.R.S32.HI R3, RZ, 0x1f, R0 ;  /* 0x0000001fff037819 */ /* 0x000fc60000011400 */
[----:B------:R-:W-:Y:S01]  /*0610*/  @!P2 IMAD.MOV R2, RZ, RZ, -R2 ;  /* 0x000000ffff02a224 */ /* 0x000fe200078e0a02 */
[----:B------:R-:W-:Y:S02]  /*0620*/  @!P1 LOP3.LUT R2, RZ, R4, RZ, 0x33, !PT ;  /* 0x00000004ff029212 */ /* 0x000fe400078e33ff */
[----:B------:R-:W-:-:S03]  /*0630*/  LEA.HI R3, R3, R0, RZ, 0x6 ;  /* 0x0000000003037211 */ /* 0x000fc600078f30ff */
[----:B------:R-:W-:Y:S02]  /*0640*/  IMAD.SHL.U32 R8, R2, 0x4, RZ ;  /* 0x0000000402087824 */ /* 0x000fe400078e00ff */
[----:B------:R-:W-:-:S03]  /*0650*/  IMAD.MOV R2, RZ, RZ, -R2 ;  /* 0x000000ffff027224 */ /* 0x000fc600078e0a02 */
[----:B------:R-:W-:Y:S01]  /*0660*/  LEA.HI.SX32 R3, R3, -R8, 0x1a ;  /* 0x8000000803037211 */ /* 0x000fe200078fd2ff */
[----:B------:R-:W-:-:S03]  /*0670*/  IMAD R10, R4, R2, R5 ;  /* 0x00000002040a7224 */ /* 0x000fc600078e0205 */
[----:B------:R-:W-:Y:S02]  /*0680*/  VIMNMX R13, PT, PT, R3, 0x4, PT ;  /* 0x00000004030d7848 */ /* 0x000fe40003fe0100 */
[----:B------:R-:W-:Y:S02]  /*0690*/  IABS R9, R10 ;  /* 0x0000000a00097213 */ /* 0x000fe40000000000 */
[-C--:B------:R-:W-:Y:S02]  /*06a0*/  IABS R7, R13.reuse ;  /* 0x0000000d00077213 */ /* 0x080fe40000000000 */
[----:B------:R-:W-:Y:S02]  /*06b0*/  IABS R4, R13 ;  /* 0x0000000d00047213 */ /* 0x000fe40000000000 */
[----:B------:R-:W0:Y:S08]  /*06c0*/  I2F.RP R0, R7 ;  /* 0x0000000700007306 */ /* 0x000e300000209400 */
[----:B0-----:R-:W0:Y:S02]  /*06d0*/  MUFU.RCP R0, R0 ;  /* 0x0000000000007308 */ /* 0x001e240000001000 */
[----:B0-----:R-:W-:-:S02]  /*06e0*/  VIADD R3, R0, 0xffffffe ;  /* 0x0ffffffe00037836 */ /* 0x001fc40000000000 */
[----:B------:R-:W-:-:S04]  /*06f0*/  IMAD.MOV R0, RZ, RZ, -R4 ;  /* 0x000000ffff007224 */ /* 0x000fc800078e0a04 */
[----:B------:R-:W0:Y:S08]  /*0700*/  I2F.RP R4, R11 ;  /* 0x0000000b00047306 */ /* 0x000e300000209400 */
[----:B------:R-:W1:Y:S08]  /*0710*/  F2I.FTZ.U32.TRUNC.NTZ R3, R3 ;  /* 0x0000000300037305 */ /* 0x000e70000021f000 */
[----:B0-----:R-:W0:Y:S01]  /*0720*/  MUFU.RCP R4, R4 ;  /* 0x0000000400047308 */ /* 0x001e220000001000 */
[----:B-1----:R-:W-:-:S04]  /*0730*/  IMAD.MOV R6, RZ, RZ, -R3 ;  /* 0x000000ffff067224 */ /* 0x002fc800078e0a03 */
[----:B------:R-:W-:-:S04]  /*0740*/  IMAD.MOV.U32 R2, RZ, RZ, R6 ;  /* 0x000000ffff027224 */ /* 0x000fc800078e0006 */
[----:B------:R-:W-:Y:S02]  /*0750*/  IMAD R5, R2, R7, RZ ;  /* 0x0000000702057224 */ /* 0x000fe400078e02ff */
[----:B------:R-:W-:-:S04]  /*0760*/  IMAD.MOV.U32 R2, RZ, RZ, RZ ;  /* 0x000000ffff027224 */ /* 0x000fc800078e00ff */
[----:B------:R-:W-:Y:S01]  /*0770*/  IMAD.HI.U32 R2, R3, R5, R2 ;  /* 0x0000000503027227 */ /* 0x000fe200078e0002 */
[----:B------:R-:W-:-:S03]  /*0780*/  IABS R3, R69 ;  /* 0x0000004500037213 */ /* 0x000fc60000000000 */
[----:B0-----:R-:W-:Y:S01]  /*0790*/  VIADD R5, R4, 0xffffffe ;  /* 0x0ffffffe04057836 */ /* 0x001fe20000000000 */
[----:B------:R-:W0:Y:S01]  /*07a0*/  I2F.RP R6, R3 ;  /* 0x0000000300067306 */ /* 0x000e220000209400 */
[----:B------:R-:W-:-:S04]  /*07b0*/  IMAD.HI.U32 R2, R2, R9, RZ ;  /* 0x0000000902027227 */ /* 0x000fc800078e00ff */
[----:B------:R-:W-:Y:S02]  /*07c0*/  IMAD R0, R2, R0, R9 ;  /* 0x0000000002007224 */ /* 0x000fe400078e0209 */
[----:B------:R-:W-:Y:S01]  /*07d0*/  IMAD.MOV.U32 R4, RZ, RZ, RZ ;  /* 0x000000ffff047224 */ /* 0x000fe200078e00ff */
[----:B------:R-:W1:Y:S02]  /*07e0*/  F2I.FTZ.U32.TRUNC.NTZ R5, R5 ;  /* 0x0000000500057305 */ /* 0x000e64000021f000 */
[----:B------:R-:W-:-:S06]  /*07f0*/  ISETP.GT.U32.AND P1, PT, R7, R0, PT ;  /* 0x000000000700720c */ /* 0x000fcc0003f24070 */
[----:B0-----:R-:W0:Y:S07]  /*0800*/  MUFU.RCP R6, R6 ;  /* 0x0000000600067308 */ /* 0x001e2e0000001000 */
[----:B------:R-:W-:Y:S02]  /*0810*/  @!P1 IMAD.IADD R0, R0, 0x1, -R7 ;  /* 0x0000000100009824 */ /* 0x000fe400078e0a07 */
[----:B------:R-:W-:Y:S01]  /*0820*/  @!P1 VIADD R2, R2, 0x1 ;  /* 0x0000000102029836 */ /* 0x000fe20000000000 */
[----:B------:R-:W-:-:S02]  /*0830*/  ISETP.NE.AND P1, PT, R13, RZ, PT ;  /* 0x000000ff0d00720c */ /* 0x000fc40003f25270 */
[----:B------:R-:W-:Y:S02]  /*0840*/  ISETP.GE.U32.AND P0, PT, R0, R7, PT ;  /* 0x000000070000720c */ /* 0x000fe40003f06070 */
[----:B------:R-:W-:-:S04]  /*0850*/  LOP3.LUT R0, R10, R13, RZ, 0x3c, !PT ;  /* 0x0000000d0a007212 */ /* 0x000fc800078e3cff */
[----:B------:R-:W-:-:S07]  /*0860*/  ISETP.GE.AND P2, PT, R0, RZ, PT ;  /* 0x000000ff0000720c */ /* 0x000fce0003f46270 */
[----:B------:R-:W-:-:S04]  /*0870*/  @P0 VIADD R2, R2, 0x1 ;  /* 0x0000000102020836 */ /* 0x000fc80000000000 */
[----:B------:R-:W-:Y:S02]  /*0880*/  IMAD.MOV.U32 R12, RZ, RZ, R2 ;  /* 0x000000ffff0c7224 */ /* 0x000fe400078e0002 */
[----:B-1----:R-:W-:Y:S02]  /*0890*/  IMAD.MOV R2, RZ, RZ, -R5 ;  /* 0x000000ffff027224 */ /* 0x002fe400078e0a05 */
[----:B------:R-:W-:Y:S01]  /*08a0*/  @!P2 IMAD.MOV R12, RZ, RZ, -R12 ;  /* 0x000000ffff0ca224 */ /* 0x000fe200078e0a0c */
[----:B------:R-:W-:Y:S02]  /*08b0*/  @!P1 LOP3.LUT R12, RZ, R13, RZ, 0x33, !PT ;  /* 0x0000000dff0c9212 */ /* 0x000fe400078e33ff */
[----:B------:R-:W-:-:S03]  /*08c0*/  ISETP.NE.AND P2, PT, R68, RZ, PT ;  /* 0x000000ff4400720c */ /* 0x000fc60003f45270 */
[----:B------:R-:W-:-:S04]  /*08d0*/  IMAD.MOV R0, RZ, RZ, -R12 ;  /* 0x000000ffff007224 */ /* 0x000fc800078e0a0c */
[----:B------:R-:W-:-:S04]  /*08e0*/  IMAD R0, R13, R0, R10 ;  /* 0x000000000d007224 */ /* 0x000fc800078e020a */
[----:B------:R-:W-:Y:S02]  /*08f0*/  IMAD.IADD R7, R8, 0x1, R0 ;  /* 0x0000000108077824 */ /* 0x000fe400078e0200 */
[----:B0-----:R-:W-:Y:S02]  /*0900*/  VIADD R8, R6, 0xffffffe ;  /* 0x0ffffffe06087836 */ /* 0x001fe40000000000 */
[----:B------:R-:W-:Y:S02]  /*0910*/  IMAD.MOV.U32 R0, RZ, RZ, R2 ;  /* 0x000000ffff007224 */ /* 0x000fe400078e0002 */
[----:B------:R0:W1:Y:S01]  /*0920*/  F2I.FTZ.U32.TRUNC.NTZ R9, R8 ;  /* 0x0000000800097305 */ /* 0x000062000021f000 */
[----:B------:R-:W-:Y:S02]  /*0930*/  IMAD R2, R7, 0x40, R14 ;  /* 0x0000004007027824 */ /* 0x000fe400078e020e */
[----:B------:R-:W-:Y:S02]  /*0940*/  IMAD R7, R0, R11, RZ ;  /* 0x0000000b00077224 */ /* 0x000fe400078e02ff */
[----:B------:R-:W-:Y:S01]  /*0950*/  IMAD.SHL.U32 R0, R12, 0x100, RZ ;  /* 0x000001000c007824 */ /* 0x000fe200078e00ff */
[----:B------:R-:W-:Y:S01]  /*0960*/  IABS R20, R2 ;  /* 0x0000000200147213 */ /* 0x000fe20000000000 */
[----:B------:R-:W-:Y:S01]  /*0970*/  IMAD.HI.U32 R4, R5, R7, R4 ;  /* 0x0000000705047227 */ /* 0x000fe200078e0004 */
[----:B------:R-:W-:-:S02]  /*0980*/  SHF.R.U32.HI R7, RZ, 0x5, R132 ;  /* 0x00000005ff077819 */ /* 0x000fc40000011684 */
[----:B------:R-:W-:Y:S01]  /*0990*/  ISETP.GE.AND P3, PT, R2, RZ, PT ;  /* 0x000000ff0200720c */ /* 0x000fe20003f66270 */
[----:B0-----:R-:W-:Y:S01]  /*09a0*/  IMAD.MOV.U32 R8, RZ, RZ, RZ ;  /* 0x000000ffff087224 */ /* 0x001fe200078e00ff */
[----:B------:R-:W-:Y:S01]  /*09b0*/  SGXT.U32 R7, R7, 0x2 ;  /* 0x000000020707781a */ /* 0x000fe20000000000 */
[----:B------:R-:W-:-:S03]  /*09c0*/  IMAD.HI.U32 R4, R4, R20, RZ ;  /* 0x0000001404047227 */ /* 0x000fc600078e00ff */
[----:B------:R-:W-:Y:S01]  /*09d0*/  LOP3.LUT R7, R0, R7, RZ, 0xfc, !PT ;  /* 0x0000000700077212 */ /* 0x000fe200078efcff */
[--C-:B-1----:R-:W-:Y:S02]  /*09e0*/  IMAD.MOV R6, RZ, RZ, -R9.reuse ;  /* 0x000000ffff067224 */ /* 0x102fe400078e0a09 */
[----:B------:R-:W-:Y:S01]  /*09f0*/  IMAD.MOV R4, RZ, RZ, -R4 ;  /* 0x000000ffff047224 */ /* 0x000fe200078e0a04 */
[C---:B------:R-:W-:Y:S01]  /*0a00*/  LOP3.LUT R17, R7.reuse, 0xfc, RZ, 0xfc, !PT ;  /* 0x000000fc07117812 */ /* 0x040fe200078efcff */
[----:B------:R-:W-:Y:S01]  /*0a10*/  IMAD R5, R6, R3, RZ ;  /* 0x0000000306057224 */ /* 0x000fe200078e02ff */
[----:B------:R-:W-:Y:S01]  /*0a20*/  LOP3.LUT R15, R7, 0x4, RZ, 0xfc, !PT ;  /* 0x00000004070f7812 */ /* 0x000fe200078efcff */
[----:B------:R-:W-:Y:S01]  /*0a30*/  IMAD R20, R11, R4, R20 ;  /* 0x000000040b147224 */ /* 0x000fe200078e0214 */
[----:B------:R-:W-:Y:S01]  /*0a40*/  IABS R18, R17 ;  /* 0x0000001100127213 */ /* 0x000fe20000000000 */
[----:B------:R-:W-:Y:S01]  /*0a50*/  IMAD.HI.U32 R5, R9, R5, R8 ;  /* 0x0000000509057227 */ /* 0x000fe200078e0008 */
[----:B------:R-:W-:-:S02]  /*0a60*/  IABS R10, R7 ;  /* 0x00000007000a7213 */ /* 0x000fc40000000000 */
[----:B------:R-:W-:Y:S01]  /*0a70*/  ISETP.GT.U32.AND P0, PT, R11, R20, PT ;  /* 0x000000140b00720c */ /* 0x000fe20003f04070 */
[----:B------:R-:W-:Y:S01]  /*0a80*/  IMAD.SHL.U32 R4, R67, 0x200000, RZ ;  /* 0x0020000043047824 */ /* 0x000fe200078e00ff */
[----:B------:R-:W-:Y:S01]  /*0a90*/  IABS R12, R15 ;  /* 0x0000000f000c7213 */ /* 0x000fe20000000000 */
[----:B------:R-:W-:Y:S01]  /*0aa0*/  IMAD.HI.U32 R8, R5, R18, RZ ;  /* 0x0000001205087227 */ /* 0x000fe200078e00ff */
[----:B------:R-:W-:Y:S02]  /*0ab0*/  LOP3.LUT R19, R7, 0x14, RZ, 0xfc, !PT ;  /* 0x0000001407137812 */ /* 0x000fe400078efcff */
[----:B------:R-:W-:Y:S01]  /*0ac0*/  LOP3.LUT R9, R4, 0x600000, RZ, 0xc0, !PT ;  /* 0x0060000004097812 */ /* 0x000fe200078ec0ff */
[----:B------:R-:W-:Y:S01]  /*0ad0*/  IMAD.MOV R13, RZ, RZ, -R8 ;  /* 0x000000ffff0d7224 */ /* 0x000fe200078e0a08 */
[----:B------:R-:W-:Y:S01]  /*0ae0*/  ISETP.GE.AND P1, PT, R15, RZ, PT ;  /* 0x000000ff0f00720c */ /* 0x000fe20003f26270 */
[----:B------:R-:W-:Y:S01]  /*0af0*/  IMAD.HI.U32 R4, R5, R10, RZ ;  /* 0x0000000a05047227 */ /* 0x000fe200078e00ff */
[----:B------:R-:W-:-:S02]  /*0b00*/  R2UR UR14, R9 ;  /* 0x00000000090e72ca */ /* 0x000fc400000e0000 */
[----:B------:R-:W-:Y:S01]  /*0b10*/  IABS R22, R19 ;  /* 0x0000001300167213 */ /* 0x000fe20000000000 */
[----:B------:R-:W-:Y:S01]  /*0b20*/  IMAD R18, R3, R13, R18 ;  /* 0x0000000d03127224 */ /* 0x000fe200078e0212 */
[C---:B------:R-:W-:Y:S01]  /*0b30*/  LOP3.LUT R13, R7.reuse, 0xc, RZ, 0xfc, !PT ;  /* 0x0000000c070d7812 */ /* 0x040fe200078efcff */
[----:B------:R-:W-:Y:S01]  /*0b40*/  @!P0 IMAD.IADD R20, R20, 0x1, -R11 ;  /* 0x0000000114148824 */ /* 0x000fe200078e0a0b */
[----:B------:R-:W-:Y:S01]  /*0b50*/  LOP3.LUT R15, R7, 0x10, RZ, 0xfc, !PT ;  /* 0x00000010070f7812 */ /* 0x000fe200078efcff */
[----:B------:R-:W-:Y:S01]  /*0b60*/  IMAD.HI.U32 R6, R5, R12, RZ ;  /* 0x0000000c05067227 */ /* 0x000fe200078e00ff */
[----:B------:R-:W-:Y:S02]  /*0b70*/  ISETP.GT.U32.AND P6, PT, R3, R18, PT ;  /* 0x000000120300720c */ /* 0x000fe40003fc4070 */
[----:B------:R-:W-:Y:S01]  /*0b80*/  ISETP.GT.U32.AND P0, PT, R11, R20, PT ;  /* 0x000000140b00720c */ /* 0x000fe20003f04070 */
[----:B------:R-:W-:Y:S01]  /*0b90*/  IMAD.MOV R4, RZ, RZ, -R4 ;  /* 0x000000ffff047224 */ /* 0x000fe200078e0a04 */
[----:B------:R-:W-:Y:S01]  /*0ba0*/  IABS R16, R15 ;  /* 0x0000000f00107213 */ /* 0x000fe20000000000 */
[----:B------:R-:W-:Y:S01]  /*0bb0*/  IMAD.MOV R9, RZ, RZ, -R6 ;  /* 0x000000ffff097224 */ /* 0x000fe200078e0a06 */
[----:B------:R-:W-:Y:S01]  /*0bc0*/  LOP3.LUT R21, R7, 0x1c, RZ, 0xfc, !PT ;  /* 0x0000001c07157812 */ /* 0x000fe200078efcff */
[----:B------:R-:W-:Y:S01]  /*0bd0*/  IMAD R6, R3, R4, R10 ;  /* 0x0000000403067224 */ /* 0x000fe200078e020a */
[----:B------:R-:W-:Y:S01]  /*0be0*/  LOP3.LUT R4, R7, 0x8, RZ, 0xfc, !PT ;  /* 0x0000000807047812 */ /* 0x000fe200078efcff */
[----:B------:R-:W-:Y:S01]  /*0bf0*/  IMAD R8, R3, R9, R12 ;  /* 0x0000000903087224 */ /* 0x000fe200078e020c */
[----:B------:R-:W-:-:S02]  /*0c00*/  IABS R12, R13 ;  /* 0x0000000d000c7213 */ /* 0x000fc40000000000 */
[----:B------:R-:W-:Y:S01]  /*0c10*/  IABS R10, R4 ;  /* 0x00000004000a7213 */ /* 0x000fe20000000000 */
[----:B------:R-:W-:Y:S01]  /*0c20*/  @!P6 IMAD.IADD R18, R18, 0x1, -R3 ;  /* 0x000000011212e824 */ /* 0x000fe200078e0a03 */
[----:B------:R-:W-:Y:S01]  /*0c30*/  ISETP.GT.U32.AND P4, PT, R3, R8, PT ;  /* 0x000000080300720c */ /* 0x000fe20003f84070 */
[----:B------:R-:W-:Y:S01]  /*0c40*/  @!P0 IMAD.IADD R20, R20, 0x1, -R11 ;  /* 0x0000000114148824 */ /* 0x000fe200078e0a0b */
[----:B------:R-:W-:Y:S01]  /*0c50*/  ISETP.GE.AND P0, PT, R4, RZ, PT ;  /* 0x000000ff0400720c */ /* 0x000fe20003f06270 */
[----:B------:R-:W-:Y:S01]  /*0c60*/  IMAD.HI.U32 R4, R5, R10, RZ ;  /* 0x0000000a05047227 */ /* 0x000fe200078e00ff */
[C---:B------:R-:W-:Y:S02]  /*0c70*/  ISETP.GT.U32.AND P5, PT, R3.reuse, R6, PT ;  /* 0x000000060300720c */ /* 0x040fe40003fa4070 */
[C---:B------:R-:W-:Y:S01]  /*0c80*/  ISETP.GT.U32.AND P6, PT, R3.reuse, R18, PT ;  /* 0x000000120300720c */ /* 0x040fe20003fc4070 */
[----:B------:R-:W-:Y:S01]  /*0c90*/  IMAD.MOV R9, RZ, RZ, -R4 ;  /* 0x000000ffff097224 */ /* 0x000fe200078e0a04 */
[----:B------:R-:W-:Y:S01]  /*0ca0*/  IABS R24, R21 ;  /* 0x0000001500187213 */ /* 0x000fe20000000000 */
[----:B------:R-:W-:Y:S01]  /*0cb0*/  @!P3 IMAD.MOV R20, RZ, RZ, -R20 ;  /* 0x000000ffff14b224 */ /* 0x000fe200078e0a14 */
[----:B------:R-:W-:Y:S01]  /*0cc0*/  @!P2 LOP3.LUT R20, RZ, R68, RZ, 0x33, !PT ;  /* 0x00000044ff14a212 */ /* 0x000fe200078e33ff */
[----:B------:R-:W-:Y:S01]  /*0cd0*/  IMAD R10, R3, R9, R10 ;  /* 0x00000009030a7224 */ /* 0x000fe200078e020a */
[----:B------:R-:W-:Y:S01]  /*0ce0*/  ISETP.GE.AND P2, PT, R17, RZ, PT ;  /* 0x000000ff1100720c */ /* 0x000fe20003f46270 */
[----:B------:R-:W-:Y:S01]  /*0cf0*/  @!P4 IMAD.IADD R8, R8, 0x1, -R3 ;  /* 0x000000010808c824 */ /* 0x000fe200078e0a03 */
[----:B------:R-:W-:Y:S01]  /*0d00*/  ISETP.GE.AND P4, PT, R7, RZ, PT ;  /* 0x000000ff0700720c */ /* 0x000fe20003f86270 */
[----:B------:R-:W-:Y:S01]  /*0d10*/  IMAD.HI.U32 R11, R5, R22, RZ ;  /* 0x00000016050b7227 */ /* 0x000fe200078e00ff */
[----:B------:R-:W-:-:S02]  /*0d20*/  LOP3.LUT R25, R7, 0x40, RZ, 0xfc, !PT ;  /* 0x0000004007197812 */ /* 0x000fc400078efcff */
[----:B------:R-:W-:Y:S01]  /*0d30*/  LOP3.LUT R29, R7, 0x44, RZ, 0xfc, !PT ;  /* 0x00000044071d7812 */ /* 0x000fe200078efcff */
[--C-:B------:R-:W-:Y:S01]  /*0d40*/  @!P5 IMAD.IADD R6, R6, 0x1, -R3.reuse ;  /* 0x000000010606d824 */ /* 0x100fe200078e0a03 */
[C---:B------:R-:W-:Y:S01]  /*0d50*/  ISETP.GT.U32.AND P5, PT, R3.reuse, R10, PT ;  /* 0x0000000a0300720c */ /* 0x040fe20003fa4070 */
[----:B------:R-:W-:Y:S01]  /*0d60*/  @!P6 IMAD.IADD R18, R18, 0x1, -R3 ;  /* 0x000000011212e824 */ /* 0x000fe200078e0a03 */
[----:B------:R-:W-:Y:S01]  /*0d70*/  ISETP.GT.U32.AND P6, PT, R3, R8, PT ;  /* 0x000000080300720c */ /* 0x000fe20003fc4070 */
[----:B------:R-:W-:Y:S01]  /*0d80*/  IMAD.HI.U32 R4, R5, R12, RZ ;  /* 0x0000000c05047227 */ /* 0x000fe200078e00ff */
[----:B------:R-:W-:Y:S02]  /*0d90*/  ISETP.GT.U32.AND P3, PT, R3, R6, PT ;  /* 0x000000060300720c */ /* 0x000fe40003f64070 */
[----:B------:R-:W-:Y:S01]  /*0da0*/  IABS R34, R25 ;  /* 0x0000001900227213 */ /* 0x000fe20000000000 */
[----:B------:R-:W-:Y:S01]  /*0db0*/  IMAD.MOV R11, RZ, RZ, -R11 ;  /* 0x000000ffff0b7224 */ /* 0x000fe200078e0a0b */
[----:B------:R-:W-:Y:S01]  /*0dc0*/  IABS R36, R29 ;  /* 0x0000001d00247213 */ /* 0x000fe20000000000 */
[----:B------:R-:W-:Y:S01]  /*0dd0*/  IMAD.HI.U32 R9, R5, R16, RZ ;  /* 0x0000001005097227 */ /* 0x000fe200078e00ff */
[----:B------:R-:W-:-:S02]  /*0de0*/  LOP3.LUT R39, R7, 0x50, RZ, 0xfc, !PT ;  /* 0x0000005007277812 */ /* 0x000fc400078efcff */
[----:B------:R-:W-:Y:S01]  /*0df0*/  LOP3.LUT R41, R7, 0x54, RZ, 0xfc, !PT ;  /* 0x0000005407297812 */ /* 0x000fe200078efcff */
[----:B------:R-:W-:Y:S01]  /*0e00*/  IMAD.MOV R4, RZ, RZ, -R4 ;  /* 0x000000ffff047224 */ /* 0x000fe200078e0a04 */
[----:B------:R-:W-:Y:S01]  /*0e10*/  IABS R38, R39 ;  /* 0x0000002700267213 */ /* 0x000fe20000000000 */
[----:B------:R-:W-:Y:S01]  /*0e20*/  IMAD R17, R3, R11, R22 ;  /* 0x0000000b03117224 */ /* 0x000fe200078e0216 */
[----:B------:R-:W-:Y:S01]  /*0e30*/  LOP3.LUT R11, R7, 0x18, RZ, 0xfc, !PT ;  /* 0x00000018070b7812 */ /* 0x000fe200078efcff */
[----:B------:R-:W-:Y:S01]  /*0e40*/  IMAD.MOV R9, RZ, RZ, -R9 ;  /* 0x000000ffff097224 */ /* 0x000fe200078e0a09 */
[----:B------:R-:W-:Y:S01]  /*0e50*/  IABS R40, R41 ;  /* 0x0000002900287213 */ /* 0x000fe20000000000 */
[----:B------:R-:W-:Y:S01]  /*0e60*/  IMAD R12, R3, R4, R12 ;  /* 0x00000004030c7224 */ /* 0x000fe200078e020c */
[----:B------:R-:W-:Y:S01]  /*0e70*/  IABS R22, R11 ;  /* 0x0000000b00167213 */ /* 0x000fe20000000000 */
[--C-:B------:R-:W-:Y:S01]  /*0e80*/  @!P5 IMAD.IADD R10, R10, 0x1, -R3.reuse ;  /* 0x000000010a0ad824 */ /* 0x100fe200078e0a03 */
[----:B------:R-:W-:Y:S01]  /*0e90*/  LOP3.LUT R49, R7, 0xc8, RZ, 0xfc, !PT ;  /* 0x000000c807317812 */ /* 0x000fe200078efcff */
[--C-:B------:R-:W-:Y:S01]  /*0ea0*/  @!P6 IMAD.IADD R8, R8, 0x1, -R3.reuse ;  /* 0x000000010808e824 */ /* 0x100fe200078e0a03 */
[C---:B------:R-:W-:Y:S01]  /*0eb0*/  ISETP.GT.U32.AND P6, PT, R3.reuse, R17, PT ;  /* 0x000000110300720c */ /* 0x040fe20003fc4070 */
[C---:B------:R-:W-:Y:S01]  /*0ec0*/  IMAD R16, R3.reuse, R9, R16 ;  /* 0x0000000903107224 */ /* 0x040fe200078e0210 */
[C---:B------:R-:W-:Y:S01]  /*0ed0*/  ISETP.GT.U32.AND P5, PT, R3.reuse, R12, PT ;  /* 0x0000000c0300720c */ /* 0x040fe20003fa4070 */
[----:B------:R-:W-:Y:S01]  /*0ee0*/  @!P3 IMAD.IADD R6, R6, 0x1, -R3 ;  /* 0x000000010606b824 */ /* 0x000fe200078e0a03 */
[----:B------:R-:W-:Y:S01]  /*0ef0*/  ISETP.GT.U32.AND P3, PT, R3, R10, PT ;  /* 0x0000000a0300720c */ /* 0x000fe20003f64070 */
[----:B------:R-:W-:Y:S01]  /*0f00*/  IMAD.MOV.U32 R4, RZ, RZ, R18 ;  /* 0x000000ffff047224 */ /* 0x000fe200078e0012 */
[----:B------:R-:W-:Y:S01]  /*0f10*/  IABS R84, R49 ;  /* 0x0000003100547213 */ /* 0x000fe20000000000 */
[----:B------:R-:W-:Y:S01]  /*0f20*/  IMAD.HI.U32 R9, R5, R22, RZ ;  /* 0x0000001605097227 */ /* 0x000fe200078e00ff */
[----:B------:R-:W-:-:S02]  /*0f30*/  LOP3.LUT R55, R7, 0xd4, RZ, 0xfc, !PT ;  /* 0x000000d407377812 */ /* 0x000fc400078efcff */
[----:B------:R-:W-:Y:S01]  /*0f40*/  LOP3.LUT R51, R7, 0xcc, RZ, 0xfc, !PT ;  /* 0x000000cc07337812 */ /* 0x000fe200078efcff */
[----:B------:R-:W-:Y:S01]  /*0f50*/  @!P2 IMAD.MOV R4, RZ, RZ, -R4 ;  /* 0x000000ffff04a224 */ /* 0x000fe200078e0a04 */
[----:B------:R-:W-:Y:S01]  /*0f60*/  ISETP.GT.U32.AND P2, PT, R3, R16, PT ;  /* 0x000000100300720c */ /* 0x000fe20003f44070 */
[----:B------:R-:W-:Y:S01]  /*0f70*/  IMAD.MOV R18, RZ, RZ, -R9 ;  /* 0x000000ffff127224 */ /* 0x000fe200078e0a09 */
[----:B------:R-:W-:Y:S01]  /*0f80*/  IABS R90, R55 ;  /* 0x00000037005a7213 */ /* 0x000fe20000000000 */
[--C-:B------:R-:W-:Y:S01]  /*0f90*/  @!P6 IMAD.IADD R17, R17, 0x1, -R3.reuse ;  /* 0x000000011111e824 */ /* 0x100fe200078e0a03 */
[----:B------:R-:W-:Y:S01]  /*0fa0*/  IABS R86, R51 ;  /* 0x0000003300567213 */ /* 0x000fe20000000000 */
[--C-:B------:R-:W-:Y:S01]  /*0fb0*/  @!P3 IMAD.IADD R10, R10, 0x1, -R3.reuse ;  /* 0x000000010a0ab824 */ /* 0x100fe200078e0a03 */
[----:B------:R-:W-:Y:S01]  /*0fc0*/  ISETP.GE.AND P3, PT, R15, RZ, PT ;  /* 0x000000ff0f00720c */ /* 0x000fe20003f66270 */
[--C-:B------:R-:W-:Y:S01]  /*0fd0*/  @!P5 IMAD.IADD R12, R12, 0x1, -R3.reuse ;  /* 0x000000010c0cd824 */ /* 0x100fe200078e0a03 */
[----:B------:R-:W-:Y:S01]  /*0fe0*/  ISETP.GE.AND P5, PT, R19, RZ, PT ;  /* 0x000000ff1300720c */ /* 0x000fe20003fa6270 */
[----:B------:R-:W-:Y:S01]  /*0ff0*/  IMAD R18, R3, R18, R22 ;  /* 0x0000001203127224 */ /* 0x000fe200078e0216 */
[----:B------:R-:W-:Y:S01]  /*1000*/  LOP3.LUT R15, R7, 0x24, RZ, 0xfc, !PT ;  /* 0x00000024070f7812 */ /* 0x000fe200078efcff */
[----:B------:R-:W-:Y:S01]  /*1010*/  @!P1 IMAD.MOV R8, RZ, RZ, -R8 ;  /* 0x000000ffff089224 */ /* 0x000fe200078e0a08 */
[C---:B------:R-:W-:Y:S01]  /*1020*/  ISETP.GT.U32.AND P1, PT, R3.reuse, R17, PT ;  /* 0x000000110300720c */ /* 0x040fe20003f24070 */
[----:B------:R-:W-:Y:S01]  /*1030*/  @!P2 IMAD.IADD R16, R16, 0x1, -R3 ;  /* 0x000000011010a824 */ /* 0x000fe200078e0a03 */
[C---:B------:R-:W-:Y:S01]  /*1040*/  ISETP.GT.U32.AND P2, PT, R3.reuse, R12, PT ;  /* 0x0000000c0300720c */ /* 0x040fe20003f44070 */
[----:B------:R-:W-:Y:S01]  /*1050*/  @!P0 IMAD.MOV R10, RZ, RZ, -R10 ;  /* 0x000000ffff0a8224 */ /* 0x000fe200078e0a0a */
[----:B------:R-:W-:Y:S01]  /*1060*/  ISETP.GT.U32.AND P0, PT, R3, R18, PT ;  /* 0x000000120300720c */ /* 0x000fe20003f04070 */
[----:B------:R-:W-:Y:S01]  /*1070*/  @!P4 IMAD.MOV R6, RZ, RZ, -R6 ;  /* 0x000000ffff06c224 */ /* 0x000fe200078e0a06 */
[----:B------:R-:W-:Y:S01]  /*1080*/  ISETP.GE.AND P4, PT, R13, RZ, PT ;  /* 0x000000ff0d00720c */ /* 0x000fe20003f86270 */
[----:B------:R-:W-:Y:S01]  /*1090*/  IMAD.HI.U32 R9, R5, R24, RZ ;  /* 0x0000001805097227 */ /* 0x000fe200078e00ff */
[----:B------:R-:W-:-:S02]  /*10a0*/  ISETP.GT.U32.AND P6, PT, R3, R16, PT ;  /* 0x000000100300720c */ /* 0x000fc40003fc4070 */
[C---:B------:R-:W-:Y:S01]  /*10b0*/  LOP3.LUT R13, R7.reuse, 0x20, RZ, 0xfc, !PT ;  /* 0x00000020070d7812 */ /* 0x040fe200078efcff */
[----:B------:R-:W-:Y:S01]  /*10c0*/  IMAD.MOV R9, RZ, RZ, -R9 ;  /* 0x000000ffff097224 */ /* 0x000fe200078e0a09 */
[----:B------:R-:W-:Y:S01]  /*10d0*/  LOP3.LUT R53, R7, 0xd0, RZ, 0xfc, !PT ;  /* 0x000000d007357812 */ /* 0x000fe200078efcff */
[--C-:B------:R-:W-:Y:S01]  /*10e0*/  @!P1 IMAD.IADD R17, R17, 0x1, -R3.reuse ;  /* 0x0000000111119824 */ /* 0x100fe200078e0a03 */
[----:B------:R-:W-:Y:S01]  /*10f0*/  IABS R22, R13 ;  /* 0x0000000d00167213 */ /* 0x000fe20000000000 */
[----:B------:R-:W-:Y:S01]  /*1100*/  IMAD R19, R3, R9, R24 ;  /* 0x0000000903137224 */ /* 0x000fe200078e0218 */
[----:B------:R-:W-:Y:S01]  /*1110*/  ISETP.GE.AND P1, PT, R21, RZ, PT ;  /* 0x000000ff1500720c */ /* 0x000fe20003f26270 */
[--C-:B------:R-:W-:Y:S01]  /*1120*/  @!P2 IMAD.IADD R12, R12, 0x1, -R3.reuse ;  /* 0x000000010c0ca824 */ /* 0x100fe200078e0a03 */
[----:B------:R-:W-:Y:S01]  /*1130*/  LOP3.LUT R21, R7, 0x28, RZ, 0xfc, !PT ;  /* 0x0000002807157812 */ /* 0x000fe200078efcff */
[----:B------:R-:W-:Y:S01]  /*1140*/  @!P0 IMAD.IADD R18, R18, 0x1, -R3 ;  /* 0x0000000112128824 */ /* 0x000fe200078e0a03 */
[----:B------:R-:W-:Y:S01]  /*1150*/  IABS R24, R15 ;  /* 0x0000000f00187213 */ /* 0x000fe20000000000 */
[----:B------:R-:W-:Y:S01]  /*1160*/  IMAD.HI.U32 R9, R5, R22, RZ ;  /* 0x0000001605097227 */ /* 0x000fe200078e00ff */
[----:B------:R-:W-:-:S02]  /*1170*/  IABS R26, R21 ;  /* 0x00000015001a7213 */ /* 0x000fc40000000000 */
[----:B------:R-:W-:Y:S01]  /*1180*/  ISETP.GE.AND P2, PT, R11, RZ, PT ;  /* 0x000000ff0b00720c */ /* 0x000fe20003f46270 */
[----:B------:R-:W-:Y:S01]  /*1190*/  @!P6 IMAD.IADD R16, R16, 0x1, -R3 ;  /* 0x000000011010e824 */ /* 0x000fe200078e0a03 */
[C---:B------:R-:W-:Y:S01]  /*11a0*/  ISETP.GT.U32.AND P6, PT, R3.reuse, R19, PT ;  /* 0x000000130300720c */ /* 0x040fe20003fc4070 */
[----:B------:R-:W-:Y:S01]  /*11b0*/  @!P4 IMAD.MOV R12, RZ, RZ, -R12 ;  /* 0x000000ffff0cc224 */ /* 0x000fe200078e0a0c */
[----:B------:R-:W-:Y:S01]  /*11c0*/  ISETP.GT.U32.AND P4, PT, R3, R18, PT ;  /* 0x000000120300720c */ /* 0x000fe20003f84070 */
[----:B------:R-:W-:Y:S01]  /*11d0*/  IMAD.MOV R9, RZ, RZ, -R9 ;  /* 0x000000ffff097224 */ /* 0x000fe200078e0a09 */
[----:B------:R-:W-:Y:S01]  /*11e0*/  ISETP.GE.AND P0, PT, R13, RZ, PT ;  /* 0x000000ff0d00720c */ /* 0x000fe20003f06270 */
[----:B------:R-:W-:Y:S01]  /*11f0*/  IMAD.HI.U32 R11, R5, R24, RZ ;  /* 0x00000018050b7227 */ /* 0x000fe200078e00ff */
[----:B------:R-:W-:Y:S02]  /*1200*/  LOP3.LUT R65, R7, 0xdc, RZ, 0xfc, !PT ;  /* 0x000000dc07417812 */ /* 0x000fe400078efcff */
[----:B------:R-:W-:Y:S01]  /*1210*/  IABS R88, R53 ;  /* 0x0000003500587213 */ /* 0x000fe20000000000 */
[----:B------:R-:W-:Y:S01]  /*1220*/  IMAD R22, R3, R9, R22 ;  /* 0x0000000903167224 */ /* 0x000fe200078e0216 */
[----:B------:R-:W-:Y:S01]  /*1230*/  IABS R94, R65 ;  /* 0x00000041005e7213 */ /* 0x000fe20000000000 */
[----:B------:R-:W-:Y:S01]  /*1240*/  IMAD.HI.U32 R9, R5, R26, RZ ;  /* 0x0000001a05097227 */ /* 0x000fe200078e00ff */
[----:B------:R-:W-:-:S02]  /*1250*/  LOP3.LUT R73, R7, 0xe0, RZ, 0xfc, !PT ;  /* 0x000000e007497812 */ /* 0x000fc400078efcff */
[----:B------:R-:W-:Y:S01]  /*1260*/  LOP3.LUT R75, R7, 0xe4, RZ, 0xfc, !PT ;  /* 0x000000e4074b7812 */ /* 0x000fe200078efcff */
[----:B------:R-:W-:Y:S01]  /*1270*/  IMAD.MOV R11, RZ, RZ, -R11 ;  /* 0x000000ffff0b7224 */ /* 0x000fe200078e0a0b */
[----:B------:R-:W-:Y:S01]  /*1280*/  IABS R96, R73 ;  /* 0x0000004900607213 */ /* 0x000fe20000000000 */
[----:B------:R-:W-:Y:S01]  /*1290*/  IMAD.MOV R9, RZ, RZ, -R9 ;  /* 0x000000ffff097224 */ /* 0x000fe200078e0a09 */
[----:B------:R-:W-:Y:S01]  /*12a0*/  IABS R98, R75 ;  /* 0x0000004b00627213 */ /* 0x000fe20000000000 */
[----:B------:R-:W-:Y:S01]  /*12b0*/  IMAD R23, R3, R11, R24 ;  /* 0x0000000b03177224 */ /* 0x000fe200078e0218 */
[----:B------:R-:W-:Y:S01]  /*12c0*/  LOP3.LUT R11, R7, 0x2c, RZ, 0xfc, !PT ;  /* 0x0000002c070b7812 */ /* 0x000fe200078efcff */
[--C-:B------:R-:W-:Y:S01]  /*12d0*/  @!P6 IMAD.IADD R19, R19, 0x1, -R3.reuse ;  /* 0x000000011313e824 */ /* 0x100fe200078e0a03 */
[----:B------:R-:W-:Y:S01]  /*12e0*/  LOP3.LUT R77, R7, 0xf4, RZ, 0xfc, !PT ;  /* 0x000000f4074d7812 */ /* 0x000fe200078efcff */
[----:B------:R-:W-:Y:S01]  /*12f0*/  @!P4 IMAD.IADD R18, R18, 0x1, -R3 ;  /* 0x000000011212c824 */ /* 0x000fe200078e0a03 */
[C---:B------:R-:W-:Y:S01]  /*1300*/  ISETP.GT.U32.AND P4, PT, R3.reuse, R23, PT ;  /* 0x000000170300720c */ /* 0x040fe20003f84070 */
[C---:B------:R-:W-:Y:S01]  /*1310*/  IMAD R24, R3.reuse, R9, R26 ;  /* 0x0000000903187224 */ /* 0x040fe200078e021a */
[C---:B------:R-:W-:Y:S01]  /*1320*/  ISETP.GT.U32.AND P6, PT, R3.reuse, R19, PT ;  /* 0x000000130300720c */ /* 0x040fe20003fc4070 */
[----:B------:R-:W-:Y:S01]  /*1330*/  @!P2 IMAD.MOV R18, RZ, RZ, -R18 ;  /* 0x000000ffff12a224 */ /* 0x000fe200078e0a12 */
[----:B------:R-:W-:Y:S01]  /*1340*/  IABS R26, R11 ;  /* 0x0000000b001a7213 */ /* 0x000fe20000000000 */
[----:B------:R-:W-:Y:S01]  /*1350*/  @!P3 IMAD.MOV R16, RZ, RZ, -R16 ;  /* 0x000000ffff10b224 */ /* 0x000fe200078e0a10 */
[C---:B------:R-:W-:Y:S01]  /*1360*/  ISETP.GT.U32.AND P2, PT, R3.reuse, R24, PT ;  /* 0x000000180300720c */ /* 0x040fe20003f44070 */
[----:B------:R-:W-:Y:S01]  /*1370*/  @!P5 IMAD.MOV R17, RZ, RZ, -R17 ;  /* 0x000000ffff11d224 */ /* 0x000fe200078e0a11 */
[----:B------:R-:W-:Y:S01]  /*1380*/  ISETP.GT.U32.AND P3, PT, R3, R22, PT ;  /* 0x000000160300720c */ /* 0x000fe20003f64070 */
[----:B------:R-:W-:Y:S01]  /*1390*/  IMAD.HI.U32 R9, R5, R26, RZ ;  /* 0x0000001a05097227 */ /* 0x000fe200078e00ff */
[----:B------:R-:W-:-:S02]  /*13a0*/  ISETP.GE.AND P5, PT, R15, RZ, PT ;  /* 0x000000ff0f00720c */ /* 0x000fc40003fa6270 */
[----:B------:R-:W-:Y:S01]  /*13b0*/  LOP3.LUT R15, R7, 0x30, RZ, 0xfc, !PT ;  /* 0x00000030070f7812 */ /* 0x000fe200078efcff */
[--C-:B------:R-:W-:Y:S01]  /*13c0*/  @!P4 IMAD.IADD R23, R23, 0x1, -R3.reuse ;  /* 0x000000011717c824 */ /* 0x100fe200078e0a03 */
[----:B------:R-:W-:Y:S01]  /*13d0*/  LOP3.LUT R71, R7, 0xf8, RZ, 0xfc, !PT ;  /* 0x000000f807477812 */ /* 0x000fe200078efcff */
[----:B------:R-:W-:Y:S01]  /*13e0*/  @!P6 IMAD.IADD R19, R19, 0x1, -R3 ;  /* 0x000000011313e824 */ /* 0x000fe200078e0a03 */
[----:B------:R-:W-:Y:S01]  /*13f0*/  IABS R28, R15 ;  /* 0x0000000f001c7213 */ /* 0x000fe20000000000 */
[----:B------:R-:W-:Y:S01]  /*1400*/  IMAD.MOV R9, RZ, RZ, -R9 ;  /* 0x000000ffff097224 */ /* 0x000fe200078e0a09 */
[----:B------:R-:W-:Y:S01]  /*1410*/  ISETP.GE.AND P6, PT, R21, RZ, PT ;  /* 0x000000ff1500720c */ /* 0x000fe20003fc6270 */
[----:B------:R-:W-:Y:S01]  /*1420*/  @!P2 IMAD.IADD R24, R24, 0x1, -R3 ;  /* 0x000000011818a824 */ /* 0x000fe200078e0a03 */
[----:B------:R-:W-:Y:S01]  /*1430*/  ISETP.GT.U32.AND P4, PT, R3, R23, PT ;  /* 0x000000170300720c */ /* 0x000fe20003f84070 */
[----:B------:R-:W-:Y:S01]  /*1440*/  @!P1 IMAD.MOV R19, RZ, RZ, -R19 ;  /* 0x000000ffff139224 */ /* 0x000fe200078e0a13 */
[----:B------:R-:W-:Y:S01]  /*1450*/  ISETP.GE.AND P1, PT, R11, RZ, PT ;  /* 0x000000ff0b00720c */ /* 0x000fe20003f26270 */
[----:B------:R-:W-:Y:S01]  /*1460*/  IMAD.HI.U32 R11, R5, R28, RZ ;  /* 0x0000001c050b7227 */ /* 0x000fe200078e00ff */
[----:B------:R-:W-:-:S02]  /*1470*/  ISETP.GT.U32.AND P2, PT, R3, R24, PT ;  /* 0x000000180300720c */ /* 0x000fc40003f44070 */
[----:B------:R-:W-:Y:S01]  /*1480*/  LOP3.LUT R21, R7, 0x34, RZ, 0xfc, !PT ;  /* 0x0000003407157812 */ /* 0x000fe200078efcff */
[----:B------:R-:W-:Y:S01]  /*1490*/  @!P3 IMAD.IADD R22, R22, 0x1, -R3 ;  /* 0x000000011616b824 */ /* 0x000fe200078e0a03 */
[----:B------:R-:W-:Y:S01]  /*14a0*/  IABS R106, R77 ;  /* 0x0000004d006a7213 */ /* 0x000fe20000000000 */
[----:B------:R-:W-:Y:S01]  /*14b0*/  IMAD.MOV R11, RZ, RZ, -R11 ;  /* 0x000000ffff0b7224 */ /* 0x000fe200078e0a0b */
[----:B------:R-:W-:Y:S01]  /*14c0*/  IABS R30, R21 ;  /* 0x00000015001e7213 */ /* 0x000fe20000000000 */
[C---:B------:R-:W-:Y:S01]  /*14d0*/  IMAD R26, R3.reuse, R9, R26 ;  /* 0x00000009031a7224 */ /* 0x040fe200078e021a */
[C---:B------:R-:W-:Y:S01]  /*14e0*/  ISETP.GT.U32.AND P3, PT, R3.reuse, R22, PT ;  /* 0x000000160300720c */ /* 0x040fe20003f64070 */
[----:B------:R-:W-:Y:S01]  /*14f0*/  IMAD R27, R3, R11, R28 ;  /* 0x0000000b031b7224 */ /* 0x000fe200078e021c */
[----:B------:R-:W-:Y:S01]  /*1500*/  LOP3.LUT R9, R7, 0x38, RZ, 0xfc, !PT ;  /* 0x0000003807097812 */ /* 0x000fe200078efcff */
[----:B------:R-:W-:Y:S01]  /*1510*/  IMAD.HI.U32 R13, R5, R30, RZ ;  /* 0x0000001e050d7227 */ /* 0x000fe200078e00ff */
[----:B------:R-:W-:-:S02]  /*1520*/  IABS R108, R71 ;  /* 0x00000047006c7213 */ /* 0x000fc40000000000 */
[----:B------:R-:W-:Y:S01]  /*1530*/  IABS R28, R9 ;  /* 0x00000009001c7213 */ /* 0x000fe20000000000 */
[--C-:B------:R-:W-:Y:S01]  /*1540*/  @!P2 IMAD.IADD R24, R24, 0x1, -R3.reuse ;  /* 0x000000011818a824 */ /* 0x100fe200078e0a03 */
[----:B------:R-:W-:Y:S01]  /*1550*/  ISETP.GT.U32.AND P2, PT, R3, R27, PT ;  /* 0x0000001b0300720c */ /* 0x000fe20003f44070 */
[----:B------:R-:W-:Y:S01]  /*1560*/  @!P4 IMAD.IADD R23, R23, 0x1, -R3 ;  /* 0x000000011717c824 */ /* 0x000fe200078e0a03 */
[----:B------:R-:W-:Y:S01]  /*1570*/  ISETP.GE.AND P4, PT, R21, RZ, PT ;  /* 0x000000ff1500720c */ /* 0x000fe20003f86270 */
[----:B------:R-:W-:Y:S01]  /*1580*/  IMAD.MOV R13, RZ, RZ, -R13 ;  /* 0x000000ffff0d7224 */ /* 0x000fe200078e0a0d */
[----:B------:R-:W-:Y:S01]  /*1590*/  LOP3.LUT R21, R7, 0x3c, RZ, 0xfc, !PT ;  /* 0x0000003c07157812 */ /* 0x000fe200078efcff */
[----:B------:R-:W-:Y:S01]  /*15a0*/  @!P3 IMAD.IADD R22, R22, 0x1, -R3 ;  /* 0x000000011616b824 */ /* 0x000fe200078e0a03 */
[----:B------:R-:W-:Y:S01]  /*15b0*/  ISETP.GE.AND P3, PT, R15, RZ, PT ;  /* 0x000000ff0f00720c */ /* 0x000fe20003f66270 */
[C---:B------:R-:W-:Y:S01]  /*15c0*/  IMAD R30, R3.reuse, R13, R30 ;  /* 0x0000000d031e7224 */ /* 0x040fe200078e021e */
[----:B------:R-:W-:Y:S01]  /*15d0*/  IABS R32, R21 ;  /* 0x0000001500207213 */ /* 0x000fe20000000000 */
[----:B------:R-:W-:Y:S01]  /*15e0*/  @!P0 IMAD.MOV R22, RZ, RZ, -R22 ;  /* 0x000000ffff168224 */ /* 0x000fe200078e0a16 */
[----:B------:R-:W-:Y:S01]  /*15f0*/  ISETP.GT.U32.AND P0, PT, R3, R26, PT ;  /* 0x0000001a0300720c */ /* 0x000fe20003f04070 */
[----:B------:R-:W-:Y:S01]  /*1600*/  @!P5 IMAD.MOV R23, RZ, RZ, -R23 ;  /* 0x000000ffff17d224 */ /* 0x000fe200078e0a17 */
[----:B------:R-:W-:Y:S01]  /*1610*/  ISETP.GE.AND P5, PT, R9, RZ, PT ;  /* 0x000000ff0900720c */ /* 0x000fe20003fa6270 */
[----:B------:R-:W-:-:S02]  /*1620*/  @!P2 IMAD.IADD R27, R27, 0x1, -R3 ;  /* 0x000000011b1ba824 */ /* 0x000fc400078e0a03 */
[----:B------:R-:W-:-:S03]  /*1630*/  IMAD.HI.U32 R9, R5, R28, RZ ;  /* 0x0000001c05097227 */ /* 0x000fc600078e00ff */
[C---:B------:R-:W-:Y:S01]  /*1640*/  ISETP.GT.U32.AND P2, PT, R3.reuse, R27, PT ;  /* 0x0000001b0300720c */ /* 0x040fe20003f44070 */
[----:B------:R-:W-:Y:S01]  /*1650*/  @!P6 IMAD.MOV R24, RZ, RZ, -R24 ;  /* 0x000000ffff18e224 */ /* 0x000fe200078e0a18 */
[----:B------:R-:W-:Y:S01]  /*1660*/  ISETP.GT.U32.AND P6, PT, R3, R30, PT ;  /* 0x0000001e0300720c */ /* 0x000fe20003fc4070 */
[----:B------:R-:W-:-:S04]  /*1670*/  IMAD.HI.U32 R11, R5, R32, RZ ;  /* 0x00000020050b7227 */ /* 0x000fc800078e00ff */
[----:B------:R-:W-:Y:S02]  /*1680*/  IMAD.MOV R9, RZ, RZ, -R9 ;  /* 0x000000ffff097224 */ /* 0x000fe400078e0a09 */
[----:B------:R-:W-:Y:S02]  /*1690*/  @!P0 IMAD.IADD R26, R26, 0x1, -R3 ;  /* 0x000000011a1a8824 */ /* 0x000fe400078e0a03 */
[----:B------:R-:W-:Y:S02]  /*16a0*/  IMAD.MOV R11, RZ, RZ, -R11 ;  /* 0x000000ffff0b7224 */ /* 0x000fe400078e0a0b */
[C---:B------:R-:W-:Y:S01]  /*16b0*/  IMAD R31, R3.reuse, R9, R28 ;  /* 0x00000009031f7224 */ /* 0x040fe200078e021c */
[C---:B------:R-:W-:Y:S01]  /*16c0*/  ISETP.GT.U32.AND P0, PT, R3.reuse, R26, PT ;  /* 0x0000001a0300720c */ /* 0x040fe20003f04070 */
[----:B------:R-:W-:Y:S02]  /*16d0*/  IMAD R32, R3, R11, R32 ;  /* 0x0000000b03207224 */ /* 0x000fe400078e0220 */
[----:B------:R-:W-:Y:S01]  /*16e0*/  @!P2 IMAD.IADD R27, R27, 0x1, -R3 ;  /* 0x000000011b1ba824 */ /* 0x000fe200078e0a03 */
[----:B------:R-:W-:Y:S01]  /*16f0*/  ISETP.GT.U32.AND P2, PT, R3, R31, PT ;  /* 0x0000001f0300720c */ /* 0x000fe20003f44070 */
[----:B------:R-:W-:-:S04]  /*1700*/  IMAD.HI.U32 R13, R5, R34, RZ ;  /* 0x00000022050d7227 */ /* 0x000fc800078e00ff */
[----:B------:R-:W-:-:S04]  /*1710*/  IMAD.HI.U32 R15, R5, R36, RZ ;  /* 0x00000024050f7227 */ /* 0x000fc800078e00ff */
[----:B------:R-:W-:Y:S01]  /*1720*/  @!P6 IMAD.IADD R30, R30, 0x1, -R3 ;  /* 0x000000011e1ee824 */ /* 0x000fe200078e0a03 */
[C---:B------:R-:W-:Y:S01]  /*1730*/  ISETP.GT.U32.AND P6, PT, R3.reuse, R32, PT ;  /* 0x000000200300720c */ /* 0x040fe20003fc4070 */
[----:B------:R-:W-:Y:S02]  /*1740*/  IMAD.MOV R13, RZ, RZ, -R13 ;  /* 0x000000ffff0d7224 */ /* 0x000fe400078e0a0d */
[----:B------:R-:W-:Y:S02]  /*1750*/  IMAD.MOV R15, RZ, RZ, -R15 ;  /* 0x000000ffff0f7224 */ /* 0x000fe400078e0a0f */
[C---:B------:R-:W-:Y:S02]  /*1760*/  IMAD R33, R3.reuse, R13, R34 ;  /* 0x0000000d03217224 */ /* 0x040fe400078e0222 */
[----:B------:R-:W-:Y:S01]  /*1770*/  IMAD R34, R3, R15, R36 ;  /* 0x0000000f03227224 */ /* 0x000fe200078e0224 */
[----:B------:R-:W-:Y:S01]  /*1780*/  LOP3.LUT R15, R7, 0x48, RZ, 0xfc, !PT ;  /* 0x00000048070f7812 */ /* 0x000fe200078efcff */
[--C-:B------:R-:W-:Y:S01]  /*1790*/  @!P0 IMAD.IADD R26, R26, 0x1, -R3.reuse ;  /* 0x000000011a1a8824 */ /* 0x100fe200078e0a03 */
[----:B------:R-:W-:Y:S01]  /*17a0*/  ISETP.GE.AND P0, PT, R21, RZ, PT ;  /* 0x000000ff1500720c */ /* 0x000fe20003f06270 */
[--C-:B------:R-:W-:Y:S01]  /*17b0*/  @!P2 IMAD.IADD R31, R31, 0x1, -R3.reuse ;  /* 0x000000011f1fa824 */ /* 0x100fe200078e0a03 */
[----:B------:R-:W-:Y:S01]  /*17c0*/  LOP3.LUT R21, R7, 0x4c, RZ, 0xfc, !PT ;  /* 0x0000004c07157812 */ /* 0x000fe200078efcff */
[----:B------:R-:W-:Y:S01]  /*17d0*/  @!P6 IMAD.IADD R32, R32, 0x1, -R3 ;  /* 0x000000012020e824 */ /* 0x000fe200078e0a03 */
[----:B------:R-:W-:Y:S01]  /*17e0*/  IABS R28, R15 ;  /* 0x0000000f001c7213 */ /* 0x000fe20000000000 */
[----:B------:R-:W-:Y:S01]  /*17f0*/  @!P1 IMAD.MOV R26, RZ, RZ, -R26 ;  /* 0x000000ffff1a9224 */ /* 0x000fe200078e0a1a */
[----:B------:R-:W-:Y:S01]  /*1800*/  ISETP.GT.U32.AND P2, PT, R3, R30, PT ;  /* 0x0000001e0300720c */ /* 0x000fe20003f44070 */
[----:B------:R-:W-:Y:S01]  /*1810*/  @!P3 IMAD.MOV R27, RZ, RZ, -R27 ;  /* 0x000000ffff1bb224 */ /* 0x000fe200078e0a1b */
[----:B------:R-:W-:Y:S01]  /*1820*/  IABS R36, R21 ;  /* 0x0000001500247213 */ /* 0x000fe20000000000 */
[----:B------:R-:W-:Y:S01]  /*1830*/  IMAD.HI.U32 R9, R5, R28, RZ ;  /* 0x0000001c05097227 */ /* 0x000fe200078e00ff */
[----:B------:R-:W-:-:S02]  /*1840*/  ISETP.GT.U32.AND P1, PT, R3, R31, PT ;  /* 0x0000001f0300720c */ /* 0x000fc40003f24070 */
[----:B------:R-:W-:Y:S01]  /*1850*/  ISETP.GT.U32.AND P6, PT, R3, R32, PT ;  /* 0x000000200300720c */ /* 0x000fe20003fc4070 */
[----:B------:R-:W-:Y:S01]  /*1860*/  IMAD.HI.U32 R11, R5, R36, RZ ;  /* 0x00000024050b7227 */ /* 0x000fe200078e00ff */
[----:B------:R-:W-:-:S03]  /*1870*/  ISETP.GT.U32.AND P3, PT, R3, R33, PT ;  /* 0x000000210300720c */ /* 0x000fc60003f64070 */
[----:B------:R-:W-:Y:S02]  /*1880*/  IMAD.MOV R9, RZ, RZ, -R9 ;  /* 0x000000ffff097224 */ /* 0x000fe400078e0a09 */
[----:B------:R-:W-:Y:S02]  /*1890*/  IMAD.MOV R13, RZ, RZ, -R11 ;  /* 0x000000ffff0d7224 */ /* 0x000fe400078e0a0b */
[--C-:B------:R-:W-:Y:S01]  /*18a0*/  @!P2 IMAD.IADD R30, R30, 0x1, -R3.reuse ;  /* 0x000000011e1ea824 */ /* 0x100fe200078e0a03 */
[C---:B------:R-:W-:Y:S01]  /*18b0*/  ISETP.GT.U32.AND P2, PT, R3.reuse, R34, PT ;  /* 0x000000220300720c */ /* 0x040fe20003f44070 */
[C---:B------:R-:W-:Y:S02]  /*18c0*/  IMAD R35, R3.reuse, R9, R28 ;  /* 0x0000000903237224 */ /* 0x040fe400078e021c */
[----:B------:R-:W-:Y:S01]  /*18d0*/  IMAD R36, R3, R13, R36 ;  /* 0x0000000d03247224 */ /* 0x000fe200078e0224 */
[----:B------:R-:W-:Y:S01]  /*18e0*/  LOP3.LUT R13, R7, 0x58, RZ, 0xfc, !PT ;  /* 0x00000058070d7812 */ /* 0x000fe200078efcff */
[--C-:B------:R-:W-:Y:S01]  /*18f0*/  @!P1 IMAD.IADD R31, R31, 0x1, -R3.reuse ;  /* 0x000000011f1f9824 */ /* 0x100fe200078e0a03 */
[C---:B------:R-:W-:Y:S01]  /*1900*/  ISETP.GT.U32.AND P1, PT, R3.reuse, R35, PT ;  /* 0x000000230300720c */ /* 0x040fe20003f24070 */
[--C-:B------:R-:W-:Y:S01]  /*1910*/  @!P6 IMAD.IADD R32, R32, 0x1, -R3.reuse ;  /* 0x000000012020e824 */ /* 0x100fe200078e0a03 */
[----:B------:R-:W-:Y:S01]  /*1920*/  ISETP.GT.U32.AND P6, PT, R3, R36, PT ;  /* 0x000000240300720c */ /* 0x000fe20003fc4070 */
[--C-:B------:R-:W-:Y:S01]  /*1930*/  @!P3 IMAD.IADD R33, R33, 0x1, -R3.reuse ;  /* 0x000000012121b824 */ /* 0x100fe200078e0a03 */
[----:B------:R-:W-:Y:S01]  /*1940*/  ISETP.GE.AND P3, PT, R25, RZ, PT ;  /* 0x000000ff1900720c */ /* 0x000fe20003f66270 */
[----:B------:R-:W-:Y:S01]  /*1950*/  @!P4 IMAD.MOV R30, RZ, RZ, -R30 ;  /* 0x000000ffff1ec224 */ /* 0x000fe200078e0a1e */
[----:B------:R-:W-:Y:S01]  /*1960*/  LOP3.LUT R25, R7, 0x5c, RZ, 0xfc, !PT ;  /* 0x0000005c07197812 */ /* 0x000fe200078efcff */
[----:B------:R-:W-:Y:S01]  /*1970*/  @!P2 IMAD.IADD R34, R34, 0x1, -R3 ;  /* 0x000000012222a824 */ /* 0x000fe200078e0a03 */
[----:B------:R-:W-:Y:S01]  /*1980*/  IABS R28, R13 ;  /* 0x0000000d001c7213 */ /* 0x000fe20000000000 */
[----:B------:R-:W-:Y:S01]  /*1990*/  IMAD.HI.U32 R9, R5, R38, RZ ;  /* 0x0000002605097227 */ /* 0x000fe200078e00ff */
[----:B------:R-:W-:-:S02]  /*19a0*/  ISETP.GE.AND P2, PT, R29, RZ, PT ;  /* 0x000000ff1d00720c */ /* 0x000fc40003f46270 */
[----:B------:R-:W-:Y:S01]  /*19b0*/  ISETP.GT.U32.AND P4, PT, R3, R34, PT ;  /* 0x000000220300720c */ /* 0x000fe20003f84070 */
[----:B------:R-:W-:Y:S01]  /*19c0*/  @!P1 IMAD.IADD R35, R35, 0x1, -R3 ;  /* 0x0000000123239824 */ /* 0x000fe200078e0a03 */
[----:B------:R-:W-:Y:S01]  /*19d0*/  ISETP.GT.U32.AND P1, PT, R3, R33, PT ;  /* 0x000000210300720c */ /* 0x000fe20003f24070 */
[----:B------:R-:W-:Y:S01]  /*19e0*/  IMAD.HI.U32 R11, R5, R40, RZ ;  /* 0x00000028050b7227 */ /* 0x000fe200078e00ff */
[----:B------:R-:W-:-:S03]  /*19f0*/  LOP3.LUT R29, R7, 0x84, RZ, 0xfc, !PT ;  /* 0x00000084071d7812 */ /* 0x000fc600078efcff */
[----:B------:R-:W-:Y:S01]  /*1a00*/  @!P6 IMAD.IADD R36, R36, 0x1, -R3 ;  /* 0x000000012424e824 */ /* 0x000fe200078e0a03 */
[C---:B------:R-:W-:Y:S01]  /*1a10*/  ISETP.GT.U32.AND P6, PT, R3.reuse, R35, PT ;  /* 0x000000230300720c */ /* 0x040fe20003fc4070 */
[----:B------:R-:W-:Y:S01]  /*1a20*/  IMAD.MOV R9, RZ, RZ, -R9 ;  /* 0x000000ffff097224 */ /* 0x000fe200078e0a09 */
[----:B------:R-:W-:Y:S01]  /*1a30*/  IABS R54, R29 ;  /* 0x0000001d00367213 */ /* 0x000fe20000000000 */
[----:B------:R-:W-:Y:S02]  /*1a40*/  IMAD.MOV R11, RZ, RZ, -R11 ;  /* 0x000000ffff0b7224 */ /* 0x000fe400078e0a0b */
[----:B------:R-:W-:Y:S01]  /*1a50*/  @!P5 IMAD.MOV R31, RZ, RZ, -R31 ;  /* 0x000000ffff1fd224 */ /* 0x000fe200078e0a1f */
[C---:B------:R-:W-:Y:S01]  /*1a60*/  ISETP.GT.U32.AND P5, PT, R3.reuse, R36, PT ;  /* 0x000000240300720c */ /* 0x040fe20003fa4070 */
[C---:B------:R-:W-:Y:S02]  /*1a70*/  IMAD R37, R3.reuse, R9, R38 ;  /* 0x0000000903257224 */ /* 0x040fe400078e0226 */
[----:B------:R-:W-:Y:S01]  /*1a80*/  IMAD R38, R3, R11, R40 ;  /* 0x0000000b03267224 */ /* 0x000fe200078e0228 */
[----:B------:R-:W-:Y:S01]  /*1a90*/  IABS R40, R25 ;  /* 0x0000001900287213 */ /* 0x000fe20000000000 */
[--C-:B------:R-:W-:Y:S01]  /*1aa0*/  @!P1 IMAD.IADD R33, R33, 0x1, -R3.reuse ;  /* 0x0000000121219824 */ /* 0x100fe200078e0a03 */
[----:B------:R-:W-:Y:S01]  /*1ab0*/  ISETP.GE.AND P1, PT, R15, RZ, PT ;  /* 0x000000ff0f00720c */ /* 0x000fe20003f26270 */
[----:B------:R-:W-:Y:S01]  /*1ac0*/  @!P4 IMAD.IADD R34, R34, 0x1, -R3 ;  /* 0x000000012222c824 */ /* 0x000fe200078e0a03 */
[----:B------:R-:W-:Y:S01]  /*1ad0*/  ISETP.GT.U32.AND P4, PT, R3, R38, PT ;  /* 0x000000260300720c */ /* 0x000fe20003f84070 */
[----:B------:R-:W-:Y:S01]  /*1ae0*/  IMAD.HI.U32 R9, R5, R28, RZ ;  /* 0x0000001c05097227 */ /* 0x000fe200078e00ff */
[----:B------:R-:W-:-:S03]  /*1af0*/  LOP3.LUT R15, R7, 0x78, RZ, 0xfc, !PT ;  /* 0x00000078070f7812 */ /* 0x000fc600078efcff */
[----:B------:R-:W-:Y:S01]  /*1b00*/  @!P6 IMAD.IADD R35, R35, 0x1, -R3 ;  /* 0x000000012323e824 */ /* 0x000fe200078e0a03 */
[----:B------:R-:W-:Y:S01]  /*1b10*/  ISETP.GE.AND P6, PT, R21, RZ, PT ;  /* 0x000000ff1500720c */ /* 0x000fe20003fc6270 */
[----:B------:R-:W-:Y:S01]  /*1b20*/  IMAD.HI.U32 R11, R5, R40, RZ ;  /* 0x00000028050b7227 */ /* 0x000fe200078e00ff */
[----:B------:R-:W-:Y:S02]  /*1b30*/  IABS R48, R15 ;  /* 0x0000000f00307213 */ /* 0x000fe40000000000 */
[----:B------:R-:W-:Y:S01]  /*1b40*/  LOP3.LUT R21, R7, 0x7c, RZ, 0xfc, !PT ;  /* 0x0000007c07157812 */ /* 0x000fe200078efcff */
[----:B------:R-:W-:Y:S02]  /*1b50*/  IMAD.MOV R9, RZ, RZ, -R9 ;  /* 0x000000ffff097224 */ /* 0x000fe400078e0a09 */
[----:B------:R-:W-:Y:S01]  /*1b60*/  @!P5 IMAD.IADD R36, R36, 0x1, -R3 ;  /* 0x000000012424d824 */ /* 0x000fe200078e0a03 */
[----:B------:R-:W-:Y:S01]  /*1b70*/  ISETP.GE.AND P5, PT, R39, RZ, PT ;  /* 0x000000ff2700720c */ /* 0x000fe20003fa6270 */
[----:B------:R-:W-:Y:S01]  /*1b80*/  @!P0 IMAD.MOV R32, RZ, RZ, -R32 ;  /* 0x000000ffff208224 */ /* 0x000fe200078e0a20 */
[C---:B------:R-:W-:Y:S01]  /*1b90*/  ISETP.GT.U32.AND P0, PT, R3.reuse, R37, PT ;  /* 0x000000250300720c */ /* 0x040fe20003f04070 */
[----:B------:R-:W-:Y:S01]  /*1ba0*/  IMAD.MOV R11, RZ, RZ, -R11 ;  /* 0x000000ffff0b7224 */ /* 0x000fe200078e0a0b */
[----:B------:R-:W-:Y:S01]  /*1bb0*/  IABS R50, R21 ;  /* 0x0000001500327213 */ /* 0x000fe20000000000 */
[----:B------:R-:W-:Y:S01]  /*1bc0*/  IMAD R39, R3, R9, R28 ;  /* 0x0000000903277224 */ /* 0x000fe200078e021c */
[----:B------:R-:W-:Y:S01]  /*1bd0*/  LOP3.LUT R9, R7, 0x60, RZ, 0xfc, !PT ;  /* 0x0000006007097812 */ /* 0x000fe200078efcff */
[----:B------:R-:W-:-:S02]  /*1be0*/  @!P4 IMAD.IADD R38, R38, 0x1, -R3 ;  /* 0x000000012626c824 */ /* 0x000fc400078e0a03 */
[C---:B------:R-:W-:Y:S01]  /*1bf0*/  IMAD R40, R3.reuse, R11, R40 ;  /* 0x0000000b03287224 */ /* 0x040fe200078e0228 */
[----:B------:R-:W-:Y:S01]  /*1c00*/  IABS R28, R9 ;  /* 0x00000009001c7213 */ /* 0x000fe20000000000 */
[----:B------:R-:W-:Y:S01]  /*1c10*/  @!P1 IMAD.MOV R35, RZ, RZ, -R35 ;  /* 0x000000ffff239224 */ /* 0x000fe200078e0a23 */
[C---:B------:R-:W-:Y:S01]  /*1c20*/  ISETP.GT.U32.AND P1, PT, R3.reuse, R39, PT ;  /* 0x000000270300720c */ /* 0x040fe20003f24070 */
[----:B------:R-:W-:Y:S01]  /*1c30*/  @!P3 IMAD.MOV R33, RZ, RZ, -R33 ;  /* 0x000000ffff21b224 */ /* 0x000fe200078e0a21 */
[C---:B------:R-:W-:Y:S01]  /*1c40*/  ISETP.GT.U32.AND P3, PT, R3.reuse, R38, PT ;  /* 0x000000260300720c */ /* 0x040fe20003f64070 */
[----:B------:R-:W-:Y:S01]  /*1c50*/  @!P6 IMAD.MOV R36, RZ, RZ, -R36 ;  /* 0x000000ffff24e224 */ /* 0x000fe200078e0a24 */
[----:B------:R-:W-:Y:S01]  /*1c60*/  ISETP.GT.U32.AND P6, PT, R3, R40, PT ;  /* 0x000000280300720c */ /* 0x000fe20003fc4070 */
[----:B------:R-:W-:Y:S01]  /*1c70*/  @!P0 IMAD.IADD R37, R37, 0x1, -R3 ;  /* 0x0000000125258824 */ /* 0x000fe200078e0a03 */
[----:B------:R-:W-:Y:S01]  /*1c80*/  LOP3.LUT R11, R7, 0x64, RZ, 0xfc, !PT ;  /* 0x00000064070b7812 */ /* 0x000fe200078efcff */
[----:B------:R-:W-:Y:S01]  /*1c90*/  @!P2 IMAD.MOV R34, RZ, RZ, -R34 ;  /* 0x000000ffff22a224 */ /* 0x000fe200078e0a22 */
[----:B------:R-:W-:-:S02]  /*1ca0*/  ISETP.GE.AND P0, PT, R41, RZ, PT ;  /* 0x000000ff2900720c */ /* 0x000fc40003f06270 */
[----:B------:R-:W-:Y:S02]  /*1cb0*/  ISETP.GT.U32.AND P4, PT, R3, R37, PT ;  /* 0x000000250300720c */ /* 0x000fe40003f84070 */
[----:B------:R-:W-:Y:S01]  /*1cc0*/  IABS R42, R11 ;  /* 0x0000000b002a7213 */ /* 0x000fe20000000000 */
[--C-:B------:R-:W-:Y:S01]  /*1cd0*/  @!P1 IMAD.IADD R39, R39, 0x1, -R3.reuse ;  /* 0x0000000127279824 */ /* 0x100fe200078e0a03 */
[----:B------:R-:W-:Y:S01]  /*1ce0*/  ISETP.GE.AND P2, PT, R13, RZ, PT ;  /* 0x000000ff0d00720c */ /* 0x000fe20003f46270 */
[--C-:B------:R-:W-:Y:S01]  /*1cf0*/  @!P3 IMAD.IADD R38, R38, 0x1, -R3.reuse ;  /* 0x000000012626b824 */ /* 0x100fe200078e0a03 */
[----:B------:R-:W-:Y:S01]  /*1d00*/  ISETP.GE.AND P3, PT, R9, RZ, PT ;  /* 0x000000ff0900720c */ /* 0x000fe20003f66270 */
[----:B------:R-:W-:Y:S01]  /*1d10*/  @!P6 IMAD.IADD R40, R40, 0x1, -R3 ;  /* 0x000000012828e824 */ /* 0x000fe200078e0a03 */
[----:B------:R-:W-:Y:S01]  /*1d20*/  ISETP.GT.U32.AND P6, PT, R3, R39, PT ;  /* 0x000000270300720c */ /* 0x000fe20003fc4070 */
[----:B------:R-:W-:Y:S01]  /*1d30*/  IMAD.HI.U32 R9, R5, R28, RZ ;  /* 0x0000001c05097227 */ /* 0x000fe200078e00ff */
[----:B------:R-:W-:-:S02]  /*1d40*/  ISETP.GE.AND P1, PT, R11, RZ, PT ;  /* 0x000000ff0b00720c */ /* 0x000fc40003f26270 */
[----:B------:R-:W-:Y:S01]  /*1d50*/  LOP3.LUT R13, R7, 0x68, RZ, 0xfc, !PT ;  /* 0x00000068070d7812 */ /* 0x000fe200078efcff */
[----:B------:R-:W-:Y:S02]  /*1d60*/  IMAD.MOV R9, RZ, RZ, -R9 ;  /* 0x000000ffff097224 */ /* 0x000fe400078e0a09 */
[----:B------:R-:W-:Y:S01]  /*1d70*/  @!P4 IMAD.IADD R37, R37, 0x1, -R3 ;  /* 0x000000012525c824 */ /* 0x000fe200078e0a03 */
[----:B------:R-:W-:Y:S01]  /*1d80*/  ISETP.GE.AND P4, PT, R25, RZ, PT ;  /* 0x000000ff1900720c */ /* 0x000fe20003f86270 */
[----:B------:R-:W-:Y:S01]  /*1d90*/  IMAD R41, R3, R9, R28 ;  /* 0x0000000903297224 */ /* 0x000fe200078e021c */
[----:B------:R-:W-:Y:S01]  /*1da0*/  LOP3.LUT R9, R7, 0x6c, RZ, 0xfc, !PT ;  /* 0x0000006c07097812 */ /* 0x000fe200078efcff */
[----:B------:R-:W-:Y:S01]  /*1db0*/  IMAD.HI.U32 R11, R5, R42, RZ ;  /* 0x0000002a050b7227 */ /* 0x000fe200078e00ff */
[----:B------:R-:W-:Y:S02]  /*1dc0*/  LOP3.LUT R25, R7, 0x80, RZ, 0xfc, !PT ;  /* 0x0000008007197812 */ /* 0x000fe400078efcff */
[----:B------:R-:W-:Y:S01]  /*1dd0*/  IABS R44, R9 ;  /* 0x00000009002c7213 */ /* 0x000fe20000000000 */
[----:B------:R-:W-:Y:S01]  /*1de0*/  @!P5 IMAD.MOV R37, RZ, RZ, -R37 ;  /* 0x000000ffff25d224 */ /* 0x000fe200078e0a25 */
[----:B------:R-:W-:Y:S01]  /*1df0*/  ISETP.GT.U32.AND P5, PT, R3, R40, PT ;  /* 0x000000280300720c */ /* 0x000fe20003fa4070 */
[----:B------:R-:W-:Y:S01]  /*1e00*/  @!P6 IMAD.IADD R39, R39, 0x1, -R3 ;  /* 0x000000012727e824 */ /* 0x000fe200078e0a03 */
[----:B------:R-:W-:Y:S01]  /*1e10*/  ISETP.GT.U32.AND P6, PT, R3, R41, PT ;  /* 0x000000290300720c */ /* 0x000fe20003fc4070 */
[----:B------:R-:W-:Y:S01]  /*1e20*/  IMAD.MOV R11, RZ, RZ, -R11 ;  /* 0x000000ffff0b7224 */ /* 0x000fe200078e0a0b */
[----:B------:R-:W-:Y:S01]  /*1e30*/  IABS R52, R25 ;  /* 0x0000001900347213 */ /* 0x000fe20000000000 */
[----:B------:R-:W-:Y:S01]  /*1e40*/  @!P0 IMAD.MOV R38, RZ, RZ, -R38 ;  /* 0x000000ffff268224 */ /* 0x000fe200078e0a26 */
[----:B------:R-:W-:Y:S01]  /*1e50*/  ISETP.GE.AND P0, PT, R13, RZ, PT ;  /* 0x000000ff0d00720c */ /* 0x000fe20003f06270 */
[----:B------:R-:W-:Y:S01]  /*1e60*/  IMAD R42, R3, R11, R42 ;  /* 0x0000000b032a7224 */ /* 0x000fe200078e022a */
[----:B------:R-:W-:Y:S01]  /*1e70*/  IABS R13, R13 ;  /* 0x0000000d000d7213 */ /* 0x000fe20000000000 */
[----:B------:R-:W-:Y:S01]  /*1e80*/  @!P2 IMAD.MOV R39, RZ, RZ, -R39 ;  /* 0x000000ffff27a224 */ /* 0x000fe200078e0a27 */
[----:B------:R-:W-:-:S02]  /*1e90*/  LOP3.LUT R11, R7, 0x70, RZ, 0xfc, !PT ;  /* 0x00000070070b7812 */ /* 0x000fc400078efcff */
[----:B------:R-:W-:Y:S01]  /*1ea0*/  ISETP.GT.U32.AND P2, PT, R3, R42, PT ;  /* 0x0000002a0300720c */ /* 0x000fe20003f44070 */
[----:B------:R-:W-:Y:S01]  /*1eb0*/  IMAD.MOV.U32 R28, RZ, RZ, R13 ;  /* 0x000000ffff1c7224 */ /* 0x000fe200078e000d */
[----:B------:R-:W-:Y:S01]  /*1ec0*/  LOP3.LUT R13, R7, 0x74, RZ, 0xfc, !PT ;  /* 0x00000074070d7812 */ /* 0x000fe200078efcff */
[--C-:B------:R-:W-:Y:S01]  /*1ed0*/  @!P5 IMAD.IADD R40, R40, 0x1, -R3.reuse ;  /* 0x000000012828d824 */ /* 0x100fe200078e0a03 */
[----:B------:R-:W-:Y:S01]  /*1ee0*/  ISETP.GE.AND P5, PT, R9, RZ, PT ;  /* 0x000000ff0900720c */ /* 0x000fe20003fa6270 */
[----:B------:R-:W-:Y:S01]  /*1ef0*/  @!P6 IMAD.IADD R41, R41, 0x1, -R3 ;  /* 0x000000012929e824 */ /* 0x000fe200078e0a03 */
[----:B------:R-:W-:Y:S01]  /*1f00*/  IABS R46, R11 ;  /* 0x0000000b002e7213 */ /* 0x000fe20000000000 */
[----:B------:R-:W-:-:S03]  /*1f10*/  IMAD.HI.U32 R9, R5, R28, RZ ;  /* 0x0000001c05097227 */ /* 0x000fc600078e00ff */
[----:B------:R-:W-:Y:S01]  /*1f20*/  ISETP.GT.U32.AND P6, PT, R3, R41, PT ;  /* 0x000000290300720c */ /* 0x000fe20003fc4070 */
[----:B------:R-:W-:Y:S02]  /*1f30*/  IMAD.MOV R43, RZ, RZ, -R9 ;  /* 0x000000ffff2b7224 */ /* 0x000fe400078e0a09 */
[----:B------:R-:W-:-:S04]  /*1f40*/  IMAD.HI.U32 R9, R5, R44, RZ ;  /* 0x0000002c05097227 */ /* 0x000fc800078e00ff */
[----:B------:R-:W-:Y:S02]  /*1f50*/  @!P2 IMAD.IADD R42, R42, 0x1, -R3 ;  /* 0x000000012a2aa824 */ /* 0x000fe400078e0a03 */
[----:B------:R-:W-:Y:S02]  /*1f60*/  IMAD.MOV R9, RZ, RZ, -R9 ;  /* 0x000000ffff097224 */ /* 0x000fe400078e0a09 */
[C---:B------:R-:W-:Y:S01]  /*1f70*/  IMAD R43, R3.reuse, R43, R28 ;  /* 0x0000002b032b7224 */ /* 0x040fe200078e021c */
[----:B------:R-:W-:Y:S01]  /*1f80*/  IABS R28, R13 ;  /* 0x0000000d001c7213 */ /* 0x000fe20000000000 */
[C---:B------:R-:W-:Y:S01]  /*1f90*/  IMAD R45, R3.reuse, R9, R44 ;  /* 0x00000009032d7224 */ /* 0x040fe200078e022c */
[----:B------:R-:W-:Y:S01]  /*1fa0*/  ISETP.GT.U32.AND P2, PT, R3, R42, PT ;  /* 0x0000002a0300720c */ /* 0x000fe20003f44070 */
[----:B------:R-:W-:-:S04]  /*1fb0*/  IMAD.HI.U32 R9, R5, R46, RZ ;  /* 0x0000002e05097227 */ /* 0x000fc800078e00ff */
[----:B------:R-:W-:Y:S01]  /*1fc0*/  @!P4 IMAD.MOV R40, RZ, RZ, -R40 ;  /* 0x000000ffff28c224 */ /* 0x000fe200078e0a28 */
[----:B------:R-:W-:Y:S01]  /*1fd0*/  ISETP.GE.AND P4, PT, R11, RZ, PT ;  /* 0x000000ff0b00720c */ /* 0x000fe20003f86270 */
[----:B------:R-:W-:Y:S01]  /*1fe0*/  @!P6 IMAD.IADD R41, R41, 0x1, -R3 ;  /* 0x000000012929e824 */ /* 0x000fe200078e0a03 */
[----:B------:R-:W-:Y:S01]  /*1ff0*/  ISETP.GT.U32.AND P6, PT, R3, R43, PT ;  /* 0x0000002b0300720c */ /* 0x000fe20003fc4070 */
[----:B------:R-:W-:-:S04]  /*2000*/  IMAD.HI.U32 R11, R5, R28, RZ ;  /* 0x0000001c050b7227 */ /* 0x000fc800078e00ff */
[----:B------:R-:W-:Y:S02]  /*2010*/  IMAD.MOV R9, RZ, RZ, -R9 ;  /* 0x000000ffff097224 */ /* 0x000fe400078e0a09 */
[----:B------:R-:W-:Y:S02]  /*2020*/  IMAD.MOV R11, RZ, RZ, -R11 ;  /* 0x000000ffff0b7224 */ /* 0x000fe400078e0a0b */
[C---:B------:R-:W-:Y:S02]  /*2030*/  IMAD R46, R3.reuse, R9, R46 ;  /* 0x00000009032e7224 */ /* 0x040fe400078e022e */
[C---:B------:R-:W-:Y:S02]  /*2040*/  IMAD R47, R3.reuse, R11, R28 ;  /* 0x0000000b032f7224 */ /* 0x040fe400078e021c */
[--C-:B------:R-:W-:Y:S01]  /*2050*/  @!P2 IMAD.IADD R42, R42, 0x1, -R3.reuse ;  /* 0x000000012a2aa824 */ /* 0x100fe200078e0a03 */
[----:B------:R-:W-:Y:S01]  /*2060*/  ISETP.GT.U32.AND P2, PT, R3, R46, PT ;  /* 0x0000002e0300720c */ /* 0x000fe20003f44070 */
[----:B------:R-:W-:Y:S01]  /*2070*/  @!P6 IMAD.IADD R43, R43, 0x1, -R3 ;  /* 0x000000012b2be824 */ /* 0x000fe200078e0a03 */
[C---:B------:R-:W-:Y:S01]  /*2080*/  ISETP.GT.U32.AND P6, PT, R3.reuse, R47, PT ;  /* 0x0000002f0300720c */ /* 0x040fe20003fc4070 */
[----:B------:R-:W-:Y:S01]  /*2090*/  @!P3 IMAD.MOV R41, RZ, RZ, -R41 ;  /* 0x000000ffff29b224 */ /* 0x000fe200078e0a29 */
[----:B------:R-:W-:Y:S01]  /*20a0*/  ISETP.GT.U32.AND P3, PT, R3, R45, PT ;  /* 0x0000002d0300720c */ /* 0x000fe20003f64070 */
[----:B------:R-:W-:-:S04]  /*20b0*/  IMAD.HI.U32 R9, R5, R48, RZ ;  /* 0x0000003005097227 */ /* 0x000fc800078e00ff */
[----:B------:R-:W-:Y:S02]  /*20c0*/  IMAD.MOV R9, RZ, RZ, -R9 ;  /* 0x000000ffff097224 */ /* 0x000fe400078e0a09 */
[----:B------:R-:W-:Y:S02]  /*20d0*/  @!P1 IMAD.MOV R42, RZ, RZ, -R42 ;  /* 0x000000ffff2a9224 */ /* 0x000fe400078e0a2a */
[--C-:B------:R-:W-:Y:S02]  /*20e0*/  @!P2 IMAD.IADD R46, R46, 0x1, -R3.reuse ;  /* 0x000000012e2ea824 */ /* 0x100fe400078e0a03 */
[----:B------:R-:W-:Y:S02]  /*20f0*/  @!P6 IMAD.IADD R47, R47, 0x1, -R3 ;  /* 0x000000012f2fe824 */ /* 0x000fe400078e0a03 */
[C---:B------:R-:W-:Y:S01]  /*2100*/  IMAD R48, R3.reuse, R9, R48 ;  /* 0x0000000903307224 */ /* 0x040fe200078e0230 */
[----:B------:R-:W-:Y:S01]  /*2110*/  ISETP.GT.U32.AND P6, PT, R3, R46, PT ;  /* 0x0000002e0300720c */ /* 0x000fe20003fc4070 */
[----:B------:R-:W-:Y:S01]  /*2120*/  IMAD.HI.U32 R9, R5, R50, RZ ;  /* 0x0000003205097227 */ /* 0x000fe200078e00ff */
[----:B------:R-:W-:-:S03]  /*2130*/  ISETP.GT.U32.AND P1, PT, R3, R47, PT ;  /* 0x0000002f0300720c */ /* 0x000fc60003f24070 */
[----:B------:R-:W-:Y:S01]  /*2140*/  @!P3 IMAD.IADD R45, R45, 0x1, -R3 ;  /* 0x000000012d2db824 */ /* 0x000fe200078e0a03 */
[----:B------:R-:W-:Y:S01]  /*2150*/  ISETP.GT.U32.AND P3, PT, R3, R43, PT ;  /* 0x0000002b0300720c */ /* 0x000fe20003f64070 */
[----:B------:R-:W-:Y:S02]  /*2160*/  IMAD.MOV R9, RZ, RZ, -R9 ;  /* 0x000000ffff097224 */ /* 0x000fe400078e0a09 */
[----:B------:R-:W-:Y:S01]  /*2170*/  IMAD.HI.U32 R11, R5, R54, RZ ;  /* 0x00000036050b7227 */ /* 0x000fe200078e00ff */
[----:B------:R-:W-:-:S03]  /*2180*/  ISETP.GT.U32.AND P2, PT, R3, R45, PT ;  /* 0x0000002d0300720c */ /* 0x000fc60003f44070 */
[----:B------:R-:W-:Y:S02]  /*2190*/  IMAD R50, R3, R9, R50 ;  /* 0x0000000903327224 */ /* 0x000fe400078e0232 */
[----:B------:R-:W-:Y:S02]  /*21a0*/  @!P6 IMAD.IADD R46, R46, 0x1, -R3 ;  /* 0x000000012e2ee824 */ /* 0x000fe400078e0a03 */
[----:B------:R-:W-:Y:S01]  /*21b0*/  IMAD.HI.U32 R9, R5, R52, RZ ;  /* 0x0000003405097227 */ /* 0x000fe200078e00ff */
[----:B------:R-:W-:-:S03]  /*21c0*/  ISETP.GT.U32.AND P6, PT, R3, R50, PT ;  /* 0x000000320300720c */ /* 0x000fc60003fc4070 */
[----:B------:R-:W-:Y:S02]  /*21d0*/  IMAD.MOV R9, RZ, RZ, -R9 ;  /* 0x000000ffff097224 */ /* 0x000fe400078e0a09 */
[----:B------:R-:W-:Y:S01]  /*21e0*/  @!P2 IMAD.IADD R45, R45, 0x1, -R3 ;  /* 0x000000012d2da824 */ /* 0x000fe200078e0a03 */
[----:B------:R-:W-:Y:S01]  /*21f0*/  ISETP.GE.AND P2, PT, R13, RZ, PT ;  /* 0x000000ff0d00720c */ /* 0x000fe20003f46270 */
[----:B------:R-:W-:Y:S01]  /*2200*/  IMAD R52, R3, R9, R52 ;  /* 0x0000000903347224 */ /* 0x000fe200078e0234 */
[----:B------:R-:W-:Y:S01]  /*2210*/  LOP3.LUT R13, R7, 0x88, RZ, 0xfc, !PT ;  /* 0x00000088070d7812 */ /* 0x000fe200078efcff */
[----:B------:R-:W-:Y:S02]  /*2220*/  @!P5 IMAD.MOV R45, RZ, RZ, -R45 ;  /* 0x000000ffff2dd224 */ /* 0x000fe400078e0a2d */
[--C-:B------:R-:W-:Y:S01]  /*2230*/  @!P3 IMAD.IADD R43, R43, 0x1, -R3.reuse ;  /* 0x000000012b2bb824 */ /* 0x100fe200078e0a03 */
[----:B------:R-:W-:Y:S01]  /*2240*/  IABS R56, R13 ;  /* 0x0000000d00387213 */ /* 0x000fe20000000000 */
[----:B------:R-:W-:Y:S01]  /*2250*/  @!P6 IMAD.IADD R50, R50, 0x1, -R3 ;  /* 0x000000013232e824 */ /* 0x000fe200078e0a03 */
[C---:B------:R-:W-:Y:S01]  /*2260*/  ISETP.GT.U32.AND P3, PT, R3.reuse, R48, PT ;  /* 0x000000300300720c */ /* 0x040fe20003f64070 */
[----:B------:R-:W-:Y:S01]  /*2270*/  IMAD.MOV R11, RZ, RZ, -R11 ;  /* 0x000000ffff0b7224 */ /* 0x000fe200078e0a0b */
[----:B------:R-:W-:Y:S01]  /*2280*/  ISETP.GT.U32.AND P6, PT, R3, R52, PT ;  /* 0x000000340300720c */ /* 0x000fe20003fc4070 */
[----:B------:R-:W-:Y:S01]  /*2290*/  IMAD.HI.U32 R9, R5, R56, RZ ;  /* 0x0000003805097227 */ /* 0x000fe200078e00ff */
[----:B------:R-:W-:-:S03]  /*22a0*/  ISETP.GT.U32.AND P5, PT, R3, R50, PT ;  /* 0x000000320300720c */ /* 0x000fc60003fa4070 */
[----:B------:R-:W-:Y:S02]  /*22b0*/  IMAD.MOV R9, RZ, RZ, -R9 ;  /* 0x000000ffff097224 */ /* 0x000fe400078e0a09 */
[--C-:B------:R-:W-:Y:S01]  /*22c0*/  @!P1 IMAD.IADD R47, R47, 0x1, -R3.reuse ;  /* 0x000000012f2f9824 */ /* 0x100fe200078e0a03 */
[----:B------:R-:W-:Y:S01]  /*22d0*/  ISETP.GE.AND P1, PT, R15, RZ, PT ;  /* 0x000000ff0f00720c */ /* 0x000fe20003f26270 */
[----:B------:R-:W-:Y:S01]  /*22e0*/  IMAD R56, R3, R9, R56 ;  /* 0x0000000903387224 */ /* 0x000fe200078e0238 */
[----:B------:R-:W-:Y:S01]  /*22f0*/  LOP3.LUT R15, R7, 0x8c, RZ, 0xfc, !PT ;  /* 0x0000008c070f7812 */ /* 0x000fe200078efcff */
[--C-:B------:R-:W-:Y:S01]  /*2300*/  @!P3 IMAD.IADD R48, R48, 0x1, -R3.reuse ;  /* 0x000000013030b824 */ /* 0x100fe200078e0a03 */
[----:B------:R-:W-:Y:S01]  /*2310*/  ISETP.GE.AND P3, PT, R21, RZ, PT ;  /* 0x000000ff1500720c */ /* 0x000fe20003f66270 */
[C---:B------:R-:W-:Y:S01]  /*2320*/  IMAD R54, R3.reuse, R11, R54 ;  /* 0x0000000b03367224 */ /* 0x040fe200078e0236 */
[----:B------:R-:W-:Y:S01]  /*2330*/  IABS R28, R15 ;  /* 0x0000000f001c7213 */ /* 0x000fe20000000000 */
[----:B------:R-:W-:Y:S01]  /*2340*/  @!P5 IMAD.IADD R50, R50, 0x1, -R3 ;  /* 0x000000013232d824 */ /* 0x000fe200078e0a03 */
[C---:B------:R-:W-:Y:S01]  /*2350*/  ISETP.GT.U32.AND P5, PT, R3.reuse, R56, PT ;  /* 0x000000380300720c */ /* 0x040fe20003fa4070 */
[----:B------:R-:W-:Y:S01]  /*2360*/  @!P0 IMAD.MOV R43, RZ, RZ, -R43 ;  /* 0x000000ffff2b8224 */ /* 0x000fe200078e0a2b */
[C---:B------:R-:W-:Y:S01]  /*2370*/  ISETP.GT.U32.AND P0, PT, R3.reuse, R48, PT ;  /* 0x000000300300720c */ /* 0x040fe20003f04070 */
[----:B------:R-:W-:Y:S01]  /*2380*/  @!P2 IMAD.MOV R47, RZ, RZ, -R47 ;  /* 0x000000ffff2fa224 */ /* 0x000fe200078e0a2f */
[----:B------:R-:W-:Y:S01]  /*2390*/  ISETP.GT.U32.AND P2, PT, R3, R54, PT ;  /* 0x000000360300720c */ /* 0x000fe20003f44070 */
[----:B------:R-:W-:Y:S01]  /*23a0*/  IMAD.HI.U32 R9, R5, R28, RZ ;  /* 0x0000001c05097227 */ /* 0x000fe200078e00ff */
[----:B------:R-:W-:-:S03]  /*23b0*/  LOP3.LUT R21, R7, 0x90, RZ, 0xfc, !PT ;  /* 0x0000009007157812 */ /* 0x000fc600078efcff */
[----:B------:R-:W-:Y:S01]  /*23c0*/  IMAD.MOV R57, RZ, RZ, -R9 ;  /* 0x000000ffff397224 */ /* 0x000fe200078e0a09 */
[----:B------:R-:W-:Y:S01]  /*23d0*/  IABS R58, R21 ;  /* 0x00000015003a7213 */ /* 0x000fe20000000000 */
[--C-:B------:R-:W-:Y:S01]  /*23e0*/  @!P6 IMAD.IADD R52, R52, 0x1, -R3.reuse ;  /* 0x000000013434e824 */ /* 0x100fe200078e0a03 */
[----:B------:R-:W-:Y:S01]  /*23f0*/  ISETP.GE.AND P6, PT, R13, RZ, PT ;  /* 0x000000ff0d00720c */ /* 0x000fe20003fc6270 */
[----:B------:R-:W-:Y:S01]  /*2400*/  @!P5 IMAD.IADD R56, R56, 0x1, -R3 ;  /* 0x000000013838d824 */ /* 0x000fe200078e0a03 */
[----:B------:R-:W-:Y:S01]  /*2410*/  LOP3.LUT R13, R7, 0x94, RZ, 0xfc, !PT ;  /* 0x00000094070d7812 */ /* 0x000fe200078efcff */
[----:B------:R-:W-:-:S03]  /*2420*/  IMAD.HI.U32 R9, R5, R58, RZ ;  /* 0x0000003a05097227 */ /* 0x000fc600078e00ff */
[C---:B------:R-:W-:Y:S01]  /*2430*/  ISETP.GT.U32.AND P5, PT, R3.reuse, R56, PT ;  /* 0x000000380300720c */ /* 0x040fe20003fa4070 */
[--C-:B------:R-:W-:Y:S01]  /*2440*/  @!P0 IMAD.IADD R48, R48, 0x1, -R3.reuse ;  /* 0x0000000130308824 */ /* 0x100fe200078e0a03 */
[----:B------:R-:W-:Y:S01]  /*2450*/  IABS R11, R13 ;  /* 0x0000000d000b7213 */ /* 0x000fe20000000000 */
[----:B------:R-:W-:Y:S01]  /*2460*/  @!P2 IMAD.IADD R54, R54, 0x1, -R3 ;  /* 0x000000013636a824 */ /* 0x000fe200078e0a03 */
[----:B------:R-:W-:Y:S01]  /*2470*/  ISETP.GT.U32.AND P2, PT, R3, R52, PT ;  /* 0x000000340300720c */ /* 0x000fe20003f44070 */
[----:B------:R-:W-:Y:S01]  /*2480*/  IMAD.MOV R9, RZ, RZ, -R9 ;  /* 0x000000ffff097224 */ /* 0x000fe200078e0a09 */
[----:B------:R-:W-:Y:S01]  /*2490*/  ISETP.GE.AND P0, PT, R29, RZ, PT ;  /* 0x000000ff1d00720c */ /* 0x000fe20003f06270 */
[----:B------:R-:W-:Y:S01]  /*24a0*/  @!P1 IMAD.MOV R48, RZ, RZ, -R48 ;  /* 0x000000ffff309224 */ /* 0x000fe200078e0a30 */
[C---:B------:R-:W-:Y:S01]  /*24b0*/  ISETP.GT.U32.AND P1, PT, R3.reuse, R54, PT ;  /* 0x000000360300720c */ /* 0x040fe20003f24070 */
[----:B------:R-:W-:Y:S01]  /*24c0*/  IMAD R58, R3, R9, R58 ;  /* 0x00000009033a7224 */ /* 0x000fe200078e023a */
[----:B------:R-:W-:Y:S01]  /*24d0*/  LOP3.LUT R29, R7, 0xc4, RZ, 0xfc, !PT ;  /* 0x000000c4071d7812 */ /* 0x000fe200078efcff */
[----:B------:R-:W-:Y:S01]  /*24e0*/  @!P4 IMAD.MOV R46, RZ, RZ, -R46 ;  /* 0x000000ffff2ec224 */ /* 0x000fe200078e0a2e */
[----:B------:R-:W-:Y:S01]  /*24f0*/  ISETP.GE.AND P4, PT, R25, RZ, PT ;  /* 0x000000ff1900720c */ /* 0x000fe20003f86270 */
[----:B------:R-:W-:Y:S01]  /*2500*/  @!P5 IMAD.IADD R56, R56, 0x1, -R3 ;  /* 0x000000013838d824 */ /* 0x000fe200078e0a03 */
[C---:B------:R-:W-:Y:S01]  /*2510*/  ISETP.GT.U32.AND P5, PT, R3.reuse, R58, PT ;  /* 0x0000003a0300720c */ /* 0x040fe20003fa4070 */
[----:B------:R-:W-:Y:S01]  /*2520*/  IMAD R57, R3, R57, R28 ;  /* 0x0000003903397224 */ /* 0x000fe200078e021c */
[----:B------:R-:W-:Y:S01]  /*2530*/  LOP3.LUT R25, R7, 0x98, RZ, 0xfc, !PT ;  /* 0x0000009807197812 */ /* 0x000fe200078efcff */
[----:B------:R-:W-:Y:S01]  /*2540*/  IMAD.MOV.U32 R28, RZ, RZ, R11 ;  /* 0x000000ffff1c7224 */ /* 0x000fe200078e000b */
[----:B------:R-:W-:Y:S01]  /*2550*/  IABS R82, R29 ;  /* 0x0000001d00527213 */ /* 0x000fe20000000000 */
[--C-:B------:R-:W-:Y:S01]  /*2560*/  @!P2 IMAD.IADD R52, R52, 0x1, -R3.reuse ;  /* 0x000000013434a824 */ /* 0x100fe200078e0a03 */
[----:B------:R-:W-:Y:S01]  /*2570*/  IABS R60, R25 ;  /* 0x00000019003c7213 */ /* 0x000fe20000000000 */
[----:B------:R-:W-:Y:S01]  /*2580*/  @!P1 IMAD.IADD R54, R54, 0x1, -R3 ;  /* 0x0000000136369824 */ /* 0x000fe200078e0a03 */
[----:B------:R-:W-:Y:S01]  /*2590*/  ISETP.GE.AND P1, PT, R15, RZ, PT ;  /* 0x000000ff0f00720c */ /* 0x000fe20003f26270 */
[----:B------:R-:W-:Y:S01]  /*25a0*/  IMAD.HI.U32 R9, R5, R28, RZ ;  /* 0x0000001c05097227 */ /* 0x000fe200078e00ff */
[----:B------:R-:W-:-:S02]  /*25b0*/  LOP3.LUT R15, R7, 0x9c, RZ, 0xfc, !PT ;  /* 0x0000009c070f7812 */ /* 0x000fc400078efcff */
[----:B------:R-:W-:Y:S01]  /*25c0*/  ISETP.GT.U32.AND P2, PT, R3, R57, PT ;  /* 0x000000390300720c */ /* 0x000fe20003f44070 */
[----:B------:R-:W-:Y:S01]  /*25d0*/  @!P5 IMAD.IADD R58, R58, 0x1, -R3 ;  /* 0x000000013a3ad824 */ /* 0x000fe200078e0a03 */
[----:B------:R-:W-:Y:S01]  /*25e0*/  IABS R44, R15 ;  /* 0x0000000f002c7213 */ /* 0x000fe20000000000 */
[----:B------:R-:W-:Y:S02]  /*25f0*/  IMAD.MOV R9, RZ, RZ, -R9 ;  /* 0x000000ffff097224 */ /* 0x000fe400078e0a09 */
[----:B------:R-:W-:-:S04]  /*2600*/  IMAD.HI.U32 R11, R5, R60, RZ ;  /* 0x0000003c050b7227 */ /* 0x000fc800078e00ff */
[----:B------:R-:W-:Y:S01]  /*2610*/  @!P4 IMAD.MOV R52, RZ, RZ, -R52 ;  /* 0x000000ffff34c224 */ /* 0x000fe200078e0a34 */
[C---:B------:R-:W-:Y:S01]  /*2620*/  ISETP.GT.U32.AND P4, PT, R3.reuse, R58, PT ;  /* 0x0000003a0300720c */ /* 0x040fe20003f84070 */
[----:B------:R-:W-:Y:S02]  /*2630*/  IMAD R59, R3, R9, R28 ;  /* 0x00000009033b7224 */ /* 0x000fe400078e021c */
[----:B------:R-:W-:Y:S02]  /*2640*/  IMAD.MOV R11, RZ, RZ, -R11 ;  /* 0x000000ffff0b7224 */ /* 0x000fe400078e0a0b */
[----:B------:R-:W-:Y:S01]  /*2650*/  IMAD.HI.U32 R9, R5, R44, RZ ;  /* 0x0000002c05097227 */ /* 0x000fe200078e00ff */
[----:B------:R-:W-:-:S03]  /*2660*/  ISETP.GT.U32.AND P5, PT, R3, R59, PT ;  /* 0x0000003b0300720c */ /* 0x000fc60003fa4070 */
[----:B------:R-:W-:Y:S01]  /*2670*/  IMAD R60, R3, R11, R60 ;  /* 0x0000000b033c7224 */ /* 0x000fe200078e023c */
[----:B------:R-:W-:Y:S01]  /*2680*/  LOP3.LUT R11, R7, 0xa4, RZ, 0xfc, !PT ;  /* 0x000000a4070b7812 */ /* 0x000fe200078efcff */
[----:B------:R-:W-:Y:S02]  /*2690*/  IMAD.MOV R9, RZ, RZ, -R9 ;  /* 0x000000ffff097224 */ /* 0x000fe400078e0a09 */
[--C-:B------:R-:W-:Y:S01]  /*26a0*/  @!P2 IMAD.IADD R57, R57, 0x1, -R3.reuse ;  /* 0x000000013939a824 */ /* 0x100fe200078e0a03 */
[----:B------:R-:W-:Y:S01]  /*26b0*/  ISETP.GE.AND P2, PT, R21, RZ, PT ;  /* 0x000000ff1500720c */ /* 0x000fe20003f46270 */
[----:B------:R-:W-:Y:S01]  /*26c0*/  @!P6 IMAD.MOV R56, RZ, RZ, -R56 ;  /* 0x000000ffff38e224 */ /* 0x000fe200078e0a38 */
[C---:B------:R-:W-:Y:S01]  /*26d0*/  ISETP.GT.U32.AND P6, PT, R3.reuse, R60, PT ;  /* 0x0000003c0300720c */ /* 0x040fe20003fc4070 */
[----:B------:R-:W-:Y:S01]  /*26e0*/  IMAD R61, R3, R9, R44 ;  /* 0x00000009033d7224 */ /* 0x000fe200078e022c */
[----:B------:R-:W-:Y:S01]  /*26f0*/  LOP3.LUT R21, R7, 0xa0, RZ, 0xfc, !PT ;  /* 0x000000a007157812 */ /* 0x000fe200078efcff */
[--C-:B------:R-:W-:Y:S01]  /*2700*/  @!P4 IMAD.IADD R58, R58, 0x1, -R3.reuse ;  /* 0x000000013a3ac824 */ /* 0x100fe200078e0a03 */
[----:B------:R-:W-:Y:S01]  /*2710*/  IABS R28, R11 ;  /* 0x0000000b001c7213 */ /* 0x000fe20000000000 */
[----:B------:R-:W-:Y:S01]  /*2720*/  @!P5 IMAD.IADD R59, R59, 0x1, -R3 ;  /* 0x000000013b3bd824 */ /* 0x000fe200078e0a03 */
        /* <DEDUP_REMOVED lines=10> */
[----:B------:R-:W-:Y:S01]  /*27d0*/  @!P6 IMAD.IADD R60, R60, 0x1, -R3 ;  /* 0x000000013c3ce824 */ /* 0x000fe200078e0a03 */
[----:B------:R-:W-:Y:S01]  /*27e0*/  ISETP.GE.AND P6, PT, R15, RZ, PT ;  /* 0x000000ff0f00720c */ /* 0x000fe20003fc6270 */
[----:B------:R-:W-:Y:S01]  /*27f0*/  IMAD.MOV R9, RZ, RZ, -R9 ;  /* 0x000000ffff097224 */ /* 0x000fe200078e0a09 */
[----:B------:R-:W-:Y:S01]  /*2800*/  IABS R44, R13 ;  /* 0x0000000d002c7213 */ /* 0x000fe20000000000 */
[----:B------:R-:W-:Y:S01]  /*2810*/  @!P4 IMAD.IADD R61, R61, 0x1, -R3 ;  /* 0x000000013d3dc824 */ /* 0x000fe200078e0a03 */
[C---:B------:R-:W-:Y:S01]  /*2820*/  ISETP.GT.U32.AND P4, PT, R3.reuse, R60, PT ;  /* 0x0000003c0300720c */ /* 0x040fe20003f84070 */
[----:B------:R-:W-:Y:S01]  /*2830*/  IMAD R62, R3, R9, R62 ;  /* 0x00000009033e7224 */ /* 0x000fe200078e023e */
[----:B------:R-:W-:Y:S01]  /*2840*/  LOP3.LUT R15, R7, 0xb4, RZ, 0xfc, !PT ;  /* 0x000000b4070f7812 */ /* 0x000fe200078efcff */
[----:B------:R-:W-:Y:S01]  /*2850*/  IMAD.HI.U32 R9, R5, R28, RZ ;  /* 0x0000001c05097227 */ /* 0x000fe200078e00ff */
[----:B------:R-:W-:-:S02]  /*2860*/  ISETP.GE.AND P2, PT, R21, RZ, PT ;  /* 0x000000ff1500720c */ /* 0x000fc40003f46270 */
[----:B------:R-:W-:Y:S01]  /*2870*/  IABS R66, R15 ;  /* 0x0000000f00427213 */ /* 0x000fe20000000000 */
[----:B------:R-:W-:Y:S01]  /*2880*/  IMAD.MOV R9, RZ, RZ, -R9 ;  /* 0x000000ffff097224 */ /* 0x000fe200078e0a09 */
[----:B------:R-:W-:Y:S01]  /*2890*/  LOP3.LUT R21, R7, 0xbc, RZ, 0xfc, !PT ;  /* 0x000000bc07157812 */ /* 0x000fe200078efcff */
[--C-:B------:R-:W-:Y:S01]  /*28a0*/  @!P3 IMAD.IADD R57, R57, 0x1, -R3.reuse ;  /* 0x000000013939b824 */ /* 0x100fe200078e0a03 */
[----:B------:R-:W-:Y:S01]  /*28b0*/  ISETP.GE.AND P3, PT, R25, RZ, PT ;  /* 0x000000ff1900720c */ /* 0x000fe20003f66270 */
[----:B------:R-:W-:Y:S01]  /*28c0*/  @!P5 IMAD.IADD R59, R59, 0x1, -R3 ;  /* 0x000000013b3bd824 */ /* 0x000fe200078e0a03 */
[C---:B------:R-:W-:Y:S01]  /*28d0*/  ISETP.GT.U32.AND P5, PT, R3.reuse, R62, PT ;  /* 0x0000003e0300720c */ /* 0x040fe20003fa4070 */
[----:B------:R-:W-:Y:S01]  /*28e0*/  IMAD R63, R3, R9, R28 ;  /* 0x00000009033f7224 */ /* 0x000fe200078e021c */
[----:B------:R-:W-:Y:S01]  /*28f0*/  LOP3.LUT R25, R7, 0xc0, RZ, 0xfc, !PT ;  /* 0x000000c007197812 */ /* 0x000fe200078efcff */
[----:B------:R-:W-:Y:S01]  /*2900*/  @!P1 IMAD.MOV R57, RZ, RZ, -R57 ;  /* 0x000000ffff399224 */ /* 0x000fe200078e0a39 */
[C---:B------:R-:W-:Y:S01]  /*2910*/  ISETP.GT.U32.AND P1, PT, R3.reuse, R61, PT ;  /* 0x0000003d0300720c */ /* 0x040fe20003f24070 */
[----:B------:R-:W-:Y:S01]  /*2920*/  @!P4 IMAD.IADD R60, R60, 0x1, -R3 ;  /* 0x000000013c3cc824 */ /* 0x000fe200078e0a03 */
[----:B------:R-:W-:Y:S01]  /*2930*/  ISETP.GT.U32.AND P4, PT, R3, R63, PT ;  /* 0x0000003f0300720c */ /* 0x000fe20003f84070 */
[----:B------:R-:W-:Y:S01]  /*2940*/  @!P0 IMAD.MOV R59, RZ, RZ, -R59 ;  /* 0x000000ffff3b8224 */ /* 0x000fe200078e0a3b */
[----:B------:R-:W-:Y:S01]  /*2950*/  ISETP.GE.AND P0, PT, R11, RZ, PT ;  /* 0x000000ff0b00720c */ /* 0x000fe20003f06270 */
[----:B------:R-:W-:Y:S01]  /*2960*/  IMAD.HI.U32 R9, R5, R44, RZ ;  /* 0x0000002c05097227 */ /* 0x000fe200078e00ff */
[----:B------:R-:W-:-:S02]  /*2970*/  LOP3.LUT R11, R7, 0xac, RZ, 0xfc, !PT ;  /* 0x000000ac070b7812 */ /* 0x000fc400078efcff */
[----:B------:R-:W-:Y:S01]  /*2980*/  IABS R78, R21 ;  /* 0x00000015004e7213 */ /* 0x000fe20000000000 */
[----:B------:R-:W-:Y:S01]  /*2990*/  @!P5 IMAD.IADD R62, R62, 0x1, -R3 ;  /* 0x000000013e3ed824 */ /* 0x000fe200078e0a03 */
[----:B------:R-:W-:Y:S01]  /*29a0*/  ISETP.GE.AND P5, PT, R11, RZ, PT ;  /* 0x000000ff0b00720c */ /* 0x000fe20003fa6270 */
[----:B------:R-:W-:Y:S01]  /*29b0*/  IMAD.MOV R9, RZ, RZ, -R9 ;  /* 0x000000ffff097224 */ /* 0x000fe200078e0a09 */
[----:B------:R-:W-:Y:S01]  /*29c0*/  IABS R11, R11 ;  /* 0x0000000b000b7213 */ /* 0x000fe20000000000 */
[--C-:B------:R-:W-:Y:S01]  /*29d0*/  @!P1 IMAD.IADD R61, R61, 0x1, -R3.reuse ;  /* 0x000000013d3d9824 */ /* 0x100fe200078e0a03 */
[----:B------:R-:W-:Y:S01]  /*29e0*/  ISETP.GE.AND P1, PT, R13, RZ, PT ;  /* 0x000000ff0d00720c */ /* 0x000fe20003f26270 */
[----:B------:R-:W-:Y:S01]  /*29f0*/  @!P4 IMAD.IADD R63, R63, 0x1, -R3 ;  /* 0x000000013f3fc824 */ /* 0x000fe200078e0a03 */
[----:B------:R-:W-:Y:S01]  /*2a00*/  LOP3.LUT R13, R7, 0xb0, RZ, 0xfc, !PT ;  /* 0x000000b0070d7812 */ /* 0x000fe200078efcff */
[C---:B------:R-:W-:Y:S01]  /*2a10*/  IMAD R28, R3.reuse, R9, R44 ;  /* 0x00000009031c7224 */ /* 0x040fe200078e022c */
[C---:B------:R-:W-:Y:S01]  /*2a20*/  ISETP.GT.U32.AND P4, PT, R3.reuse, R62, PT ;  /* 0x0000003e0300720c */ /* 0x040fe20003f84070 */
[----:B------:R-:W-:Y:S01]  /*2a30*/  IMAD.MOV.U32 R44, RZ, RZ, R11 ;  /* 0x000000ffff2c7224 */ /* 0x000fe200078e000b */
[----:B------:R-:W-:Y:S01]  /*2a40*/  IABS R64, R13 ;  /* 0x0000000d00407213 */ /* 0x000fe20000000000 */
[----:B------:R-:W-:Y:S01]  /*2a50*/  @!P3 IMAD.MOV R60, RZ, RZ, -R60 ;  /* 0x000000ffff3cb224 */ /* 0x000fe200078e0a3c */
[----:B------:R-:W-:Y:S01]  /*2a60*/  ISETP.GT.U32.AND P3, PT, R3, R63, PT ;  /* 0x0000003f0300720c */ /* 0x000fe20003f64070 */
[----:B------:R-:W-:Y:S01]  /*2a70*/  IMAD.HI.U32 R9, R5, R44, RZ ;  /* 0x0000002c05097227 */ /* 0x000fe200078e00ff */
[----:B------:R-:W-:-:S03]  /*2a80*/  IABS R80, R25 ;  /* 0x0000001900507213 */ /* 0x000fc60000000000 */
[----:B------:R-:W-:Y:S01]  /*2a90*/  @!P6 IMAD.MOV R61, RZ, RZ, -R61 ;  /* 0x000000ffff3de224 */ /* 0x000fe200078e0a3d */
[----:B------:R-:W-:Y:S01]  /*2aa0*/  ISETP.GT.U32.AND P6, PT, R3, R28, PT ;  /* 0x0000001c0300720c */ /* 0x000fe20003fc4070 */
[----:B------:R-:W-:-:S04]  /*2ab0*/  IMAD.HI.U32 R11, R5, R64, RZ ;  /* 0x00000040050b7227 */ /* 0x000fc800078e00ff */
[----:B------:R-:W-:Y:S02]  /*2ac0*/  IMAD.MOV R9, RZ, RZ, -R9 ;  /* 0x000000ffff097224 */ /* 0x000fe400078e0a09 */
[----:B------:R-:W-:Y:S02]  /*2ad0*/  IMAD.MOV R11, RZ, RZ, -R11 ;  /* 0x000000ffff0b7224 */ /* 0x000fe400078e0a0b */
[C---:B------:R-:W-:Y:S02]  /*2ae0*/  IMAD R44, R3.reuse, R9, R44 ;  /* 0x00000009032c7224 */ /* 0x040fe400078e022c */
[----:B------:R-:W-:Y:S02]  /*2af0*/  IMAD R64, R3, R11, R64 ;  /* 0x0000000b03407224 */ /* 0x000fe400078e0240 */
[--C-:B------:R-:W-:Y:S01]  /*2b00*/  @!P3 IMAD.IADD R63, R63, 0x1, -R3.reuse ;  /* 0x000000013f3fb824 */ /* 0x100fe200078e0a03 */
[C---:B------:R-:W-:Y:S01]  /*2b10*/  ISETP.GT.U32.AND P3, PT, R3.reuse, R44, PT ;  /* 0x0000002c0300720c */ /* 0x040fe20003f64070 */
[--C-:B------:R-:W-:Y:S01]  /*2b20*/  @!P6 IMAD.IADD R28, R28, 0x1, -R3.reuse ;  /* 0x000000011c1ce824 */ /* 0x100fe200078e0a03 */
[----:B------:R-:W-:Y:S01]  /*2b30*/  ISETP.GT.U32.AND P6, PT, R3, R64, PT ;  /* 0x000000400300720c */ /* 0x000fe20003fc4070 */
[----:B------:R-:W-:Y:S01]  /*2b40*/  @!P4 IMAD.IADD R62, R62, 0x1, -R3 ;  /* 0x000000013e3ec824 */ /* 0x000fe200078e0a03 */
[----:B------:R-:W-:Y:S01]  /*2b50*/  ISETP.GE.AND P4, PT, R13, RZ, PT ;  /* 0x000000ff0d00720c */ /* 0x000fe20003f86270 */
[----:B------:R-:W-:Y:S01]  /*2b60*/  IMAD.HI.U32 R9, R5, R66, RZ ;  /* 0x0000004205097227 */ /* 0x000fe200078e00ff */
[----:B------:R-:W-:-:S03]  /*2b70*/  LOP3.LUT R13, R7, 0xb8, RZ, 0xfc, !PT ;  /* 0x000000b8070d7812 */ /* 0x000fc600078efcff */
[----:B------:R-:W-:Y:S01]  /*2b80*/  IMAD.MOV R9, RZ, RZ, -R9 ;  /* 0x000000ffff097224 */ /* 0x000fe200078e0a09 */
[----:B------:R-:W-:Y:S01]  /*2b90*/  IABS R76, R13 ;  /* 0x0000000d004c7213 */ /* 0x000fe20000000000 */
[----:B------:R-:W-:Y:S02]  /*2ba0*/  @!P0 IMAD.MOV R63, RZ, RZ, -R63 ;  /* 0x000000ffff3f8224 */ /* 0x000fe400078e0a3f */
[--C-:B------:R-:W-:Y:S01]  /*2bb0*/  @!P3 IMAD.IADD R44, R44, 0x1, -R3.reuse ;  /* 0x000000012c2cb824 */ /* 0x100fe200078e0a03 */
[C---:B------:R-:W-:Y:S01]  /*2bc0*/  ISETP.GT.U32.AND P3, PT, R3.reuse, R28, PT ;  /* 0x0000001c0300720c */ /* 0x040fe20003f64070 */
[----:B------:R-:W-:Y:S02]  /*2bd0*/  @!P6 IMAD.IADD R64, R64, 0x1, -R3 ;  /* 0x000000014040e824 */ /* 0x000fe400078e0a03 */
[C---:B------:R-:W-:Y:S01]  /*2be0*/  IMAD R66, R3.reuse, R9, R66 ;  /* 0x0000000903427224 */ /* 0x040fe200078e0242 */
[----:B------:R-:W-:Y:S01]  /*2bf0*/  ISETP.GT.U32.AND P6, PT, R3, R44, PT ;  /* 0x0000002c0300720c */ /* 0x000fe20003fc4070 */
[----:B------:R-:W-:-:S03]  /*2c00*/  IMAD.HI.U32 R9, R5, R76, RZ ;  /* 0x0000004c05097227 */ /* 0x000fc600078e00ff */
[----:B------:R-:W-:Y:S01]  /*2c10*/  ISETP.GT.U32.AND P0, PT, R3, R66, PT ;  /* 0x000000420300720c */ /* 0x000fe20003f04070 */
[----:B------:R-:W-:Y:S02]  /*2c20*/  IMAD.MOV R9, RZ, RZ, -R9 ;  /* 0x000000ffff097224 */ /* 0x000fe400078e0a09 */
[----:B------:R-:W-:-:S04]  /*2c30*/  IMAD.HI.U32 R11, R5, R78, RZ ;  /* 0x0000004e050b7227 */ /* 0x000fc800078e00ff */
[----:B------:R-:W-:Y:S02]  /*2c40*/  IMAD R76, R3, R9, R76 ;  /* 0x00000009034c7224 */ /* 0x000fe400078e024c */
[----:B------:R-:W-:Y:S02]  /*2c50*/  @!P6 IMAD.IADD R44, R44, 0x1, -R3 ;  /* 0x000000012c2ce824 */ /* 0x000fe400078e0a03 */
[----:B------:R-:W-:Y:S01]  /*2c60*/  IMAD.HI.U32 R9, R5, R80, RZ ;  /* 0x0000005005097227 */ /* 0x000fe200078e00ff */
[----:B------:R-:W-:-:S03]  /*2c70*/  ISETP.GT.U32.AND P6, PT, R3, R76, PT ;  /* 0x0000004c0300720c */ /* 0x000fc60003fc4070 */
[----:B------:R-:W-:Y:S02]  /*2c80*/  @!P0 IMAD.IADD R66, R66, 0x1, -R3 ;  /* 0x0000000142428824 */ /* 0x000fe400078e0a03 */
[----:B------:R-:W-:Y:S02]  /*2c90*/  IMAD.MOV R11, RZ, RZ, -R11 ;  /* 0x000000ffff0b7224 */ /* 0x000fe400078e0a0b */
[----:B------:R-:W-:Y:S01]  /*2ca0*/  IMAD.MOV R9, RZ, RZ, -R9 ;  /* 0x000000ffff097224 */ /* 0x000fe200078e0a09 */
[C---:B------:R-:W-:Y:S01]  /*2cb0*/  ISETP.GT.U32.AND P0, PT, R3.reuse, R66, PT ;  /* 0x000000420300720c */ /* 0x040fe20003f04070 */
[C---:B------:R-:W-:Y:S02]  /*2cc0*/  IMAD R78, R3.reuse, R11, R78 ;  /* 0x0000000b034e7224 */ /* 0x040fe400078e024e */
[----:B------:R-:W-:Y:S02]  /*2cd0*/  IMAD R80, R3, R9, R80 ;  /* 0x0000000903507224 */ /* 0x000fe400078e0250 */
[----:B------:R-:W-:-:S02]  /*2ce0*/  @!P6 IMAD.IADD R76, R76, 0x1, -R3 ;  /* 0x000000014c4ce824 */ /* 0x000fc400078e0a03 */
[----:B------:R-:W-:-:S03]  /*2cf0*/  IMAD.HI.U32 R9, R5, R82, RZ ;  /* 0x0000005205097227 */ /* 0x000fc600078e00ff */
[C---:B------:R-:W-:Y:S01]  /*2d00*/  ISETP.GT.U32.AND P6, PT, R3.reuse, R76, PT ;  /* 0x0000004c0300720c */ /* 0x040fe20003fc4070 */
[----:B------:R-:W-:Y:S02]  /*2d10*/  IMAD.MOV R9, RZ, RZ, -R9 ;  /* 0x000000ffff097224 */ /* 0x000fe400078e0a09 */
[----:B------:R-:W-:Y:S01]  /*2d20*/  @!P0 IMAD.IADD R66, R66, 0x1, -R3 ;  /* 0x0000000142428824 */ /* 0x000fe200078e0a03 */
[C---:B------:R-:W-:Y:S01]  /*2d30*/  ISETP.GT.U32.AND P0, PT, R3.reuse, R78, PT ;  /* 0x0000004e0300720c */ /* 0x040fe20003f04070 */
[----:B------:R-:W-:Y:S02]  /*2d40*/  IMAD R82, R3, R9, R82 ;  /* 0x0000000903527224 */ /* 0x000fe400078e0252 */
[----:B------:R-:W-:-:S04]  /*2d50*/  IMAD.HI.U32 R9, R5, R84, RZ ;  /* 0x0000005405097227 */ /* 0x000fc800078e00ff */
[--C-:B------:R-:W-:Y:S01]  /*2d60*/  @!P3 IMAD.IADD R28, R28, 0x1, -R3.reuse ;  /* 0x000000011c1cb824 */ /* 0x100fe200078e0a03 */
[----:B------:R-:W-:Y:S01]  /*2d70*/  ISETP.GE.AND P3, PT, R15, RZ, PT ;  /* 0x000000ff0f00720c */ /* 0x000fe20003f66270 */
[----:B------:R-:W-:Y:S01]  /*2d80*/  @!P6 IMAD.IADD R76, R76, 0x1, -R3 ;  /* 0x000000014c4ce824 */ /* 0x000fe200078e0a03 */
[C---:B------:R-:W-:Y:S01]  /*2d90*/  ISETP.GT.U32.AND P6, PT, R3.reuse, R80, PT ;  /* 0x000000500300720c */ /* 0x040fe20003fc4070 */
[----:B------:R-:W-:Y:S02]  /*2da0*/  IMAD.MOV R15, RZ, RZ, -R9 ;  /* 0x000000ffff0f7224 */ /* 0x000fe400078e0a09 */
[----:B------:R-:W-:Y:S01]  /*2db0*/  @!P0 IMAD.IADD R78, R78, 0x1, -R3 ;  /* 0x000000014e4e8824 */ /* 0x000fe200078e0a03 */
[C---:B------:R-:W-:Y:S01]  /*2dc0*/  ISETP.GT.U32.AND P0, PT, R3.reuse, R82, PT ;  /* 0x000000520300720c */ /* 0x040fe20003f04070 */
[----:B------:R-:W-:Y:S02]  /*2dd0*/  IMAD R84, R3, R15, R84 ;  /* 0x0000000f03547224 */ /* 0x000fe400078e0254 */
[----:B------:R-:W-:-:S04]  /*2de0*/  IMAD.HI.U32 R9, R5, R90, RZ ;  /* 0x0000005a05097227 */ /* 0x000fc800078e00ff */
[----:B------:R-:W-:Y:S01]  /*2df0*/  IMAD.MOV.U32 R68, RZ, RZ, R28 ;  /* 0x000000ffff447224 */ /* 0x000fe200078e001c */
[----:B------:R-:W-:Y:S01]  /*2e00*/  LOP3.LUT R28, R7, 0xd8, RZ, 0xfc, !PT ;  /* 0x000000d8071c7812 */ /* 0x000fe200078efcff */
[----:B------:R-:W-:Y:S01]  /*2e10*/  @!P6 IMAD.IADD R80, R80, 0x1, -R3 ;  /* 0x000000015050e824 */ /* 0x000fe200078e0a03 */
[C---:B------:R-:W-:Y:S01]  /*2e20*/  ISETP.GT.U32.AND P6, PT, R3.reuse, R78, PT ;  /* 0x0000004e0300720c */ /* 0x040fe20003fc4070 */
[----:B------:R-:W-:Y:S01]  /*2e30*/  IMAD.MOV R9, RZ, RZ, -R9 ;  /* 0x000000ffff097224 */ /* 0x000fe200078e0a09 */
[----:B------:R-:W-:Y:S01]  /*2e40*/  IABS R92, R28 ;  /* 0x0000001c005c7213 */ /* 0x000fe20000000000 */
[----:B------:R-:W-:Y:S01]  /*2e50*/  @!P2 IMAD.MOV R62, RZ, RZ, -R62 ;  /* 0x000000ffff3ea224 */ /* 0x000fe200078e0a3e */
[C---:B------:R-:W-:Y:S01]  /*2e60*/  ISETP.GT.U32.AND P2, PT, R3.reuse, R64, PT ;  /* 0x000000400300720c */ /* 0x040fe20003f44070 */
[----:B------:R-:W-:Y:S02]  /*2e70*/  IMAD R90, R3, R9, R90 ;  /* 0x00000009035a7224 */ /* 0x000fe400078e025a */
[----:B------:R-:W-:-:S04]  /*2e80*/  IMAD.HI.U32 R9, R5, R92, RZ ;  /* 0x0000005c05097227 */ /* 0x000fc800078e00ff */
[----:B------:R-:W-:Y:S02]  /*2e90*/  IMAD.MOV R9, RZ, RZ, -R9 ;  /* 0x000000ffff097224 */ /* 0x000fe400078e0a09 */
[----:B------:R-:W-:Y:S01]  /*2ea0*/  @!P6 IMAD.IADD R78, R78, 0x1, -R3 ;  /* 0x000000014e4ee824 */ /* 0x000fe200078e0a03 */
[----:B------:R-:W-:Y:S01]  /*2eb0*/  ISETP.GT.U32.AND P6, PT, R3, R84, PT ;  /* 0x000000540300720c */ /* 0x000fe20003fc4070 */
[----:B------:R-:W-:-:S04]  /*2ec0*/  IMAD.HI.U32 R11, R5, R86, RZ ;  /* 0x00000056050b7227 */ /* 0x000fc800078e00ff */
[----:B------:R-:W-:Y:S02]  /*2ed0*/  @!P0 IMAD.IADD R82, R82, 0x1, -R3 ;  /* 0x0000000152528824 */ /* 0x000fe400078e0a03 */
[C---:B------:R-:W-:Y:S02]  /*2ee0*/  IMAD R92, R3.reuse, R9, R92 ;  /* 0x00000009035c7224 */ /* 0x040fe400078e025c */
[----:B------:R-:W-:Y:S01]  /*2ef0*/  IMAD.MOV R11, RZ, RZ, -R11 ;  /* 0x000000ffff0b7224 */ /* 0x000fe200078e0a0b */
[----:B------:R-:W-:Y:S01]  /*2f00*/  ISETP.GT.U32.AND P0, PT, R3, R82, PT ;  /* 0x000000520300720c */ /* 0x000fe20003f04070 */
[--C-:B------:R-:W-:Y:S01]  /*2f10*/  @!P2 IMAD.IADD R64, R64, 0x1, -R3.reuse ;  /* 0x000000014040a824 */ /* 0x100fe200078e0a03 */
[----:B------:R-:W-:Y:S01]  /*2f20*/  ISETP.GE.AND P2, PT, R13, RZ, PT ;  /* 0x000000ff0d00720c */ /* 0x000fe20003f46270 */
[----:B------:R-:W-:Y:S01]  /*2f30*/  @!P6 IMAD.IADD R84, R84, 0x1, -R3 ;  /* 0x000000015454e824 */ /* 0x000fe200078e0a03 */
[C---:B------:R-:W-:Y:S01]  /*2f40*/  ISETP.GT.U32.AND P6, PT, R3.reuse, R90, PT ;  /* 0x0000005a0300720c */ /* 0x040fe20003fc4070 */
[----:B------:R-:W-:Y:S01]  /*2f50*/  @!P1 IMAD.MOV R68, RZ, RZ, -R68 ;  /* 0x000000ffff449224 */ /* 0x000fe200078e0a44 */
[----:B------:R-:W-:Y:S01]  /*2f60*/  ISETP.GT.U32.AND P1, PT, R3, R80, PT ;  /* 0x000000500300720c */ /* 0x000fe20003f24070 */
[----:B------:R-:W-:-:S04]  /*2f70*/  IMAD.HI.U32 R13, R5, R88, RZ ;  /* 0x00000058050d7227 */ /* 0x000fc800078e00ff */
[----:B------:R-:W-:Y:S02]  /*2f80*/  IMAD R86, R3, R11, R86 ;  /* 0x0000000b03567224 */ /* 0x000fe400078e0256 */
[----:B------:R-:W-:-:S04]  /*2f90*/  IMAD.HI.U32 R11, R5, R94, RZ ;  /* 0x0000005e050b7227 */ /* 0x000fc800078e00ff */
[----:B------:R-:W-:Y:S01]  /*2fa0*/  @!P6 IMAD.IADD R90, R90, 0x1, -R3 ;  /* 0x000000015a5ae824 */ /* 0x000fe200078e0a03 */
[C---:B------:R-:W-:Y:S01]  /*2fb0*/  ISETP.GT.U32.AND P6, PT, R3.reuse, R92, PT ;  /* 0x0000005c0300720c */ /* 0x040fe20003fc4070 */
[----:B------:R-:W-:Y:S02]  /*2fc0*/  IMAD.MOV R13, RZ, RZ, -R13 ;  /* 0x000000ffff0d7224 */ /* 0x000fe400078e0a0d */
[----:B------:R-:W-:Y:S02]  /*2fd0*/  IMAD.MOV R11, RZ, RZ, -R11 ;  /* 0x000000ffff0b7224 */ /* 0x000fe400078e0a0b */
[C---:B------:R-:W-:Y:S02]  /*2fe0*/  IMAD R88, R3.reuse, R13, R88 ;  /* 0x0000000d03587224 */ /* 0x040fe400078e0258 */
[C---:B------:R-:W-:Y:S02]  /*2ff0*/  IMAD R94, R3.reuse, R11, R94 ;  /* 0x0000000b035e7224 */ /* 0x040fe400078e025e */
[--C-:B------:R-:W-:Y:S01]  /*3000*/  @!P1 IMAD.IADD R80, R80, 0x1, -R3.reuse ;  /* 0x0000000150509824 */ /* 0x100fe200078e0a03 */
[C---:B------:R-:W-:Y:S01]  /*3010*/  ISETP.GT.U32.AND P1, PT, R3.reuse, R86, PT ;  /* 0x000000560300720c */ /* 0x040fe20003f24070 */
[--C-:B------:R-:W-:Y:S01]  /*3020*/  @!P0 IMAD.IADD R82, R82, 0x1, -R3.reuse ;  /* 0x0000000152528824 */ /* 0x100fe200078e0a03 */
[C---:B------:R-:W-:Y:S01]  /*3030*/  ISETP.GT.U32.AND P0, PT, R3.reuse, R88, PT ;  /* 0x000000580300720c */ /* 0x040fe20003f04070 */
[----:B------:R-:W-:Y:S01]  /*3040*/  @!P6 IMAD.IADD R92, R92, 0x1, -R3 ;  /* 0x000000015c5ce824 */ /* 0x000fe200078e0a03 */
[----:B------:R-:W-:Y:S01]  /*3050*/  ISETP.GT.U32.AND P6, PT, R3, R94, PT ;  /* 0x0000005e0300720c */ /* 0x000fe20003fc4070 */
[----:B------:R-:W-:-:S04]  /*3060*/  IMAD.HI.U32 R13, R5, R96, RZ ;  /* 0x00000060050d7227 */ /* 0x000fc800078e00ff */
[----:B------:R-:W-:-:S04]  /*3070*/  IMAD.HI.U32 R15, R5, R98, RZ ;  /* 0x00000062050f7227 */ /* 0x000fc800078e00ff */
[----:B------:R-:W-:Y:S02]  /*3080*/  IMAD.MOV R13, RZ, RZ, -R13 ;  /* 0x000000ffff0d7224 */ /* 0x000fe400078e0a0d */
[----:B------:R-:W-:Y:S02]  /*3090*/  IMAD.MOV R15, RZ, RZ, -R15 ;  /* 0x000000ffff0f7224 */ /* 0x000fe400078e0a0f */
[----:B------:R-:W-:Y:S02]  /*30a0*/  IMAD R96, R3, R13, R96 ;  /* 0x0000000d03607224 */ /* 0x000fe400078e0260 */
[--C-:B------:R-:W-:Y:S01]  /*30b0*/  @!P1 IMAD.IADD R86, R86, 0x1, -R3.reuse ;  /* 0x0000000156569824 */ /* 0x100fe200078e0a03 */
[----:B------:R-:W-:Y:S01]  /*30c0*/  ISETP.GE.AND P1, PT, R21, RZ, PT ;  /* 0x000000ff1500720c */ /* 0x000fe20003f26270 */
[--C-:B------:R-:W-:Y:S01]  /*30d0*/  @!P0 IMAD.IADD R88, R88, 0x1, -R3.reuse ;  /* 0x0000000158588824 */ /* 0x100fe200078e0a03 */
[----:B------:R-:W-:Y:S01]  /*30e0*/  ISETP.GE.AND P0, PT, R25, RZ, PT ;  /* 0x000000ff1900720c */ /* 0x000fe20003f06270 */
[----:B------:R-:W-:Y:S01]  /*30f0*/  IMAD R98, R3, R15, R98 ;  /* 0x0000000f03627224 */ /* 0x000fe200078e0262 */
[C---:B------:R-:W-:Y:S01]  /*3100*/  LOP3.LUT R15, R7.reuse, 0xe8, RZ, 0xfc, !PT ;  /* 0x000000e8070f7812 */ /* 0x040fe200078efcff */
[----:B------:R-:W-:Y:S01]  /*3110*/  @!P6 IMAD.IADD R94, R94, 0x1, -R3 ;  /* 0x000000015e5ee824 */ /* 0x000fe200078e0a03 */
[C---:B------:R-:W-:Y:S01]  /*3120*/  LOP3.LUT R21, R7.reuse, 0xec, RZ, 0xfc, !PT ;  /* 0x000000ec07157812 */ /* 0x040fe200078efcff */
[----:B------:R-:W-:Y:S01]  /*3130*/  IMAD.MOV.U32 R70, RZ, RZ, R44 ;  /* 0x000000ffff467224 */ /* 0x000fe200078e002c */
[----:B------:R-:W-:Y:S01]  /*3140*/  LOP3.LUT R25, R7, 0xf0, RZ, 0xfc, !PT ;  /* 0x000000f007197812 */ /* 0x000fe200078efcff */
[----:B------:R-:W-:Y:S01]  /*3150*/  IMAD.MOV.U32 R72, RZ, RZ, R64 ;  /* 0x000000ffff487224 */ /* 0x000fe200078e0040 */
[C---:B------:R-:W-:Y:S01]  /*3160*/  ISETP.GT.U32.AND P6, PT, R3.reuse, R96, PT ;  /* 0x000000600300720c */ /* 0x040fe20003fc4070 */
[----:B------:R-:W-:Y:S01]  /*3170*/  IMAD.MOV.U32 R74, RZ, RZ, R66 ;  /* 0x000000ffff4a7224 */ /* 0x000fe200078e0042 */
[----:B------:R-:W-:Y:S01]  /*3180*/  IABS R100, R15 ;  /* 0x0000000f00647213 */ /* 0x000fe20000000000 */
[----:B------:R-:W-:Y:S01]  /*3190*/  @!P5 IMAD.MOV R70, RZ, RZ, -R70 ;  /* 0x000000ffff46d224 */ /* 0x000fe200078e0a46 */
[----:B------:R-:W-:Y:S01]  /*31a0*/  IABS R102, R21 ;  /* 0x0000001500667213 */ /* 0x000fe20000000000 */
[----:B------:R-:W-:Y:S01]  /*31b0*/  @!P4 IMAD.MOV R72, RZ, RZ, -R72 ;  /* 0x000000ffff48c224 */ /* 0x000fe200078e0a48 */
[----:B------:R-:W-:Y:S01]  /*31c0*/  IABS R104, R25 ;  /* 0x0000001900687213 */ /* 0x000fe20000000000 */
[----:B------:R-:W-:Y:S01]  /*31d0*/  @!P3 IMAD.MOV R74, RZ, RZ, -R74 ;  /* 0x000000ffff4ab224 */ /* 0x000fe200078e0a4a */
[C---:B------:R-:W-:Y:S01]  /*31e0*/  ISETP.GT.U32.AND P5, PT, R3.reuse, R84, PT ;  /* 0x000000540300720c */ /* 0x040fe20003fa4070 */
[----:B------:R-:W-:Y:S01]  /*31f0*/  @!P2 IMAD.MOV R76, RZ, RZ, -R76 ;  /* 0x000000ffff4ca224 */ /* 0x000fe200078e0a4c */
[----:B------:R-:W-:Y:S01]  /*3200*/  ISETP.GT.U32.AND P4, PT, R3, R86, PT ;  /* 0x000000560300720c */ /* 0x000fe20003f84070 */
[----:B------:R-:W-:Y:S01]  /*3210*/  IMAD.HI.U32 R7, R5, R100, RZ ;  /* 0x0000006405077227 */ /* 0x000fe200078e00ff */
[----:B------:R-:W-:-:S02]  /*3220*/  ISETP.GT.U32.AND P3, PT, R3, R88, PT ;  /* 0x000000580300720c */ /* 0x000fc40003f64070 */
[----:B------:R-:W-:Y:S01]  /*3230*/  ISETP.GT.U32.AND P2, PT, R3, R90, PT ;  /* 0x0000005a0300720c */ /* 0x000fe20003f44070 */
[----:B------:R-:W-:-:S04]  /*3240*/  IMAD.HI.U32 R9, R5, R102, RZ ;  /* 0x0000006605097227 */ /* 0x000fc800078e00ff */
[----:B------:R-:W-:-:S04]  /*3250*/  IMAD.HI.U32 R11, R5, R104, RZ ;  /* 0x00000068050b7227 */ /* 0x000fc800078e00ff */
[----:B------:R-:W-:-:S04]  /*3260*/  IMAD.HI.U32 R13, R5, R106, RZ ;  /* 0x0000006a050d7227 */ /* 0x000fc800078e00ff */
[----:B------:R-:W-:-:S04]  /*3270*/  IMAD.HI.U32 R5, R5, R108, RZ ;  /* 0x0000006c05057227 */ /* 0x000fc800078e00ff */
[----:B------:R-:W-:Y:S02]  /*3280*/  IMAD.MOV R7, RZ, RZ, -R7 ;  /* 0x000000ffff077224 */ /* 0x000fe400078e0a07 */
[----:B------:R-:W-:Y:S02]  /*3290*/  IMAD.MOV R9, RZ, RZ, -R9 ;  /* 0x000000ffff097224 */ /* 0x000fe400078e0a09 */
[----:B------:R-:W-:Y:S02]  /*32a0*/  IMAD.MOV R11, RZ, RZ, -R11 ;  /* 0x000000ffff0b7224 */ /* 0x000fe400078e0a0b */
[----:B------:R-:W-:Y:S02]  /*32b0*/  IMAD.MOV R5, RZ, RZ, -R5 ;  /* 0x000000ffff057224 */ /* 0x000fe400078e0a05 */
[----:B------:R-:W-:Y:S02]  /*32c0*/  @!P6 IMAD.IADD R96, R96, 0x1, -R3 ;  /* 0x000000016060e824 */ /* 0x000fe400078e0a03 */
[----:B------:R-:W-:-:S02]  /*32d0*/  IMAD R100, R3, R7, R100 ;  /* 0x0000000703647224 */ /* 0x000fc400078e0264 */
[C---:B------:R-:W-:Y:S01]  /*32e0*/  IMAD R102, R3.reuse, R9, R102 ;  /* 0x0000000903667224 */ /* 0x040fe200078e0266 */
[C---:B------:R-:W-:Y:S01]  /*32f0*/  ISETP.GT.U32.AND P6, PT, R3.reuse, R96, PT ;  /* 0x000000600300720c */ /* 0x040fe20003fc4070 */
[C---:B------:R-:W-:Y:S02]  /*3300*/  IMAD R104, R3.reuse, R11, R104 ;  /* 0x0000000b03687224 */ /* 0x040fe400078e0268 */
[----:B------:R-:W-:Y:S01]  /*3310*/  @!P1 IMAD.MOV R78, RZ, RZ, -R78 ;  /* 0x000000ffff4e9224 */ /* 0x000fe200078e0a4e */
[C---:B------:R-:W-:Y:S01]  /*3320*/  ISETP.GT.U32.AND P1, PT, R3.reuse, R92, PT ;  /* 0x0000005c0300720c */ /* 0x040fe20003f24070 */
[C---:B------:R-:W-:Y:S02]  /*3330*/  IMAD R108, R3.reuse, R5, R108 ;  /* 0x00000005036c7224 */ /* 0x040fe400078e026c */
[----:B------:R-:W0:Y:S01]  /*3340*/  LDS R5, [UR13] ;  /* 0x0000000dff057984 */ /* 0x000e220008000800 */
[----:B------:R-:W-:Y:S01]  /*3350*/  @!P0 IMAD.MOV R80, RZ, RZ, -R80 ;  /* 0x000000ffff508224 */ /* 0x000fe200078e0a50 */
[C---:B------:R-:W-:Y:S01]  /*3360*/  ISETP.GT.U32.AND P0, PT, R3.reuse, R94, PT ;  /* 0x0000005e0300720c */ /* 0x040fe20003f04070 */
[--C-:B------:R-:W-:Y:S01]  /*3370*/  @!P5 IMAD.IADD R84, R84, 0x1, -R3.reuse ;  /* 0x000000015454d824 */ /* 0x100fe200078e0a03 */
[C---:B------:R-:W-:Y:S01]  /*3380*/  ISETP.GT.U32.AND P5, PT, R3.reuse, R98, PT ;  /* 0x000000620300720c */ /* 0x040fe20003fa4070 */
[--C-:B------:R-:W-:Y:S01]  /*3390*/  @!P4 IMAD.IADD R86, R86, 0x1, -R3.reuse ;  /* 0x000000015656c824 */ /* 0x100fe200078e0a03 */
[C---:B------:R-:W-:Y:S01]  /*33a0*/  ISETP.GT.U32.AND P4, PT, R3.reuse, R100, PT ;  /* 0x000000640300720c */ /* 0x040fe20003f84070 */
[--C-:B------:R-:W-:Y:S01]  /*33b0*/  @!P3 IMAD.IADD R88, R88, 0x1, -R3.reuse ;  /* 0x000000015858b824 */ /* 0x100fe200078e0a03 */
[C---:B------:R-:W-:Y:S01]  /*33c0*/  ISETP.GT.U32.AND P3, PT, R3.reuse, R102, PT ;  /* 0x000000660300720c */ /* 0x040fe20003f64070 */
[----:B------:R-:W-:Y:S01]  /*33d0*/  @!P2 IMAD.IADD R90, R90, 0x1, -R3 ;  /* 0x000000015a5aa824 */ /* 0x000fe200078e0a03 */
[----:B------:R-:W-:Y:S01]  /*33e0*/  ISETP.GT.U32.AND P2, PT, R3, R104, PT ;  /* 0x000000680300720c */ /* 0x000fe20003f44070 */
[----:B------:R-:W-:-:S02]  /*33f0*/  IMAD.MOV R13, RZ, RZ, -R13 ;  /* 0x000000ffff0d7224 */ /* 0x000fc400078e0a0d */
[--C-:B------:R-:W-:Y:S02]  /*3400*/  @!P1 IMAD.IADD R92, R92, 0x1, -R3.reuse ;  /* 0x000000015c5c9824 */ /* 0x100fe400078e0a03 */
[C---:B------:R-:W-:Y:S02]  /*3410*/  IMAD R106, R3.reuse, R13, R106 ;  /* 0x0000000d036a7224 */ /* 0x040fe400078e026a */
[--C-:B------:R-:W-:Y:S01]  /*3420*/  @!P6 IMAD.IADD R96, R96, 0x1, -R3.reuse ;  /* 0x000000016060e824 */ /* 0x100fe200078e0a03 */
[C---:B------:R-:W-:Y:S01]  /*3430*/  ISETP.GT.U32.AND P6, PT, R3.reuse, R108, PT ;  /* 0x0000006c0300720c */ /* 0x040fe20003fc4070 */
[--C-:B------:R-:W-:Y:S01]  /*3440*/  @!P0 IMAD.IADD R94, R94, 0x1, -R3.reuse ;  /* 0x000000015e5e8824 */ /* 0x100fe200078e0a03 */
[----:B------:R-:W-:Y:S01]  /*3450*/  ISETP.GT.U32.AND P1, PT, R3, R106, PT ;  /* 0x0000006a0300720c */ /* 0x000fe20003f24070 */
[--C-:B------:R-:W-:Y:S01]  /*3460*/  @!P5 IMAD.IADD R98, R98, 0x1, -R3.reuse ;  /* 0x000000016262d824 */ /* 0x100fe200078e0a03 */
[----:B------:R-:W-:Y:S01]  /*3470*/  ISETP.GE.AND P0, PT, R29, RZ, PT ;  /* 0x000000ff1d00720c */ /* 0x000fe20003f06270 */
[--C-:B------:R-:W-:Y:S01]  /*3480*/  @!P4 IMAD.IADD R100, R100, 0x1, -R3.reuse ;  /* 0x000000016464c824 */ /* 0x100fe200078e0a03 */
[----:B------:R-:W-:Y:S01]  /*3490*/  ISETP.GE.AND P5, PT, R49, RZ, PT ;  /* 0x000000ff3100720c */ /* 0x000fe20003fa6270 */
[--C-:B------:R-:W-:Y:S01]  /*34a0*/  @!P3 IMAD.IADD R102, R102, 0x1, -R3.reuse ;  /* 0x000000016666b824 */ /* 0x100fe200078e0a03 */
[----:B------:R-:W-:Y:S01]  /*34b0*/  ISETP.GE.AND P4, PT, R51, RZ, PT ;  /* 0x000000ff3300720c */ /* 0x000fe20003f86270 */
[----:B------:R-:W-:Y:S01]  /*34c0*/  @!P2 IMAD.IADD R104, R104, 0x1, -R3 ;  /* 0x000000016868a824 */ /* 0x000fe200078e0a03 */
[----:B------:R-:W-:-:S02]  /*34d0*/  ISETP.GE.AND P3, PT, R53, RZ, PT ;  /* 0x000000ff3500720c */ /* 0x000fc40003f66270 */
[----:B------:R-:W-:Y:S01]  /*34e0*/  ISETP.GE.AND P2, PT, R55, RZ, PT ;  /* 0x000000ff3700720c */ /* 0x000fe20003f46270 */
[--C-:B------:R-:W-:Y:S02]  /*34f0*/  @!P6 IMAD.IADD R108, R108, 0x1, -R3.reuse ;  /* 0x000000016c6ce824 */ /* 0x100fe400078e0a03 */
[----:B------:R-:W-:Y:S01]  /*3500*/  @!P1 IMAD.IADD R106, R106, 0x1, -R3 ;  /* 0x000000016a6a9824 */ /* 0x000fe200078e0a03 */
[----:B------:R-:W-:Y:S01]  /*3510*/  ISETP.GE.AND P1, PT, R28, RZ, PT ;  /* 0x000000ff1c00720c */ /* 0x000fe20003f26270 */
[----:B------:R-:W-:Y:S01]  /*3520*/  @!P0 IMAD.MOV R82, RZ, RZ, -R82 ;  /* 0x000000ffff528224 */ /* 0x000fe200078e0a52 */
[----:B------:R-:W1:Y:S01]  /*3530*/  LDC.64 R28, c[0x0][0x3a0] ;  /* 0x0000e800ff1c7b82 */ /* 0x000e620000000a00 */
[C---:B------:R-:W-:Y:S01]  /*3540*/  ISETP.GT.U32.AND P0, PT, R3.reuse, R98, PT ;  /* 0x000000620300720c */ /* 0x040fe20003f04070 */
[----:B------:R-:W-:Y:S01]  /*3550*/  @!P5 IMAD.MOV R84, RZ, RZ, -R84 ;  /* 0x000000ffff54d224 */ /* 0x000fe200078e0a54 */
[C---:B------:R-:W-:Y:S01]  /*3560*/  ISETP.GT.U32.AND P5, PT, R3.reuse, R100, PT ;  /* 0x000000640300720c */ /* 0x040fe20003fa4070 */
[----:B------:R-:W-:Y:S01]  /*3570*/  @!P4 IMAD.MOV R86, RZ, RZ, -R86 ;  /* 0x000000ffff56c224 */ /* 0x000fe200078e0a56 */
[C---:B------:R-:W-:Y:S01]  /*3580*/  ISETP.GT.U32.AND P4, PT, R3.reuse, R102, PT ;  /* 0x000000660300720c */ /* 0x040fe20003f84070 */
[----:B------:R-:W-:Y:S01]  /*3590*/  @!P3 IMAD.MOV R88, RZ, RZ, -R88 ;  /* 0x000000ffff58b224 */ /* 0x000fe200078e0a58 */
[C---:B------:R-:W-:Y:S01]  /*35a0*/  ISETP.GT.U32.AND P3, PT, R3.reuse, R104, PT ;  /* 0x000000680300720c */ /* 0x040fe20003f64070 */
[----:B------:R-:W-:Y:S01]  /*35b0*/  @!P2 IMAD.MOV R90, RZ, RZ, -R90 ;  /* 0x000000ffff5aa224 */ /* 0x000fe200078e0a5a */
[----:B------:R-:W-:-:S02]  /*35c0*/  ISETP.GT.U32.AND P2, PT, R3, R106, PT ;  /* 0x0000006a0300720c */ /* 0x000fc40003f44070 */
[----:B------:R-:W-:Y:S01]  /*35d0*/  ISETP.GT.U32.AND P6, PT, R3, R108, PT ;  /* 0x0000006c0300720c */ /* 0x000fe20003fc4070 */
[----:B------:R-:W-:Y:S01]  /*35e0*/  @!P1 IMAD.MOV R92, RZ, RZ, -R92 ;  /* 0x000000ffff5c9224 */ /* 0x000fe200078e0a5c */
[----:B0-----:R-:W-:Y:S01]  /*35f0*/  R2UR UR12, R5 ;  /* 0x00000000050c72ca */ /* 0x001fe200000e0000 */
[--C-:B------:R-:W-:Y:S01]  /*3600*/  @!P0 IMAD.IADD R98, R98, 0x1, -R3.reuse ;  /* 0x0000000162628824 */ /* 0x100fe200078e0a03 */
[----:B------:R-:W-:Y:S01]  /*3610*/  SHF.R.U32.HI R5, RZ, 0x6, R132 ;  /* 0x00000006ff057819 */ /* 0x000fe20000011684 */
[--C-:B------:R-:W-:Y:S01]  /*3620*/  @!P5 IMAD.IADD R100, R100, 0x1, -R3.reuse ;  /* 0x000000016464d824 */ /* 0x100fe200078e0a03 */
[----:B------:R-:W-:Y:S01]  /*3630*/  ISETP.GE.AND P1, PT, R65, RZ, PT ;  /* 0x000000ff4100720c */ /* 0x000fe20003f26270 */
[--C-:B------:R-:W-:Y:S01]  /*3640*/  @!P4 IMAD.IADD R102, R102, 0x1, -R3.reuse ;  /* 0x000000016666c824 */ /* 0x100fe200078e0a03 */
[----:B------:R-:W-:Y:S01]  /*3650*/  ISETP.GE.AND P0, PT, R73, RZ, PT ;  /* 0x000000ff4900720c */ /* 0x000fe20003f06270 */
[--C-:B------:R-:W-:Y:S01]  /*3660*/  @!P3 IMAD.IADD R104, R104, 0x1, -R3.reuse ;  /* 0x000000016868b824 */ /* 0x100fe200078e0a03 */
[----:B------:R-:W-:Y:S01]  /*3670*/  ISETP.GE.AND P3, PT, R21, RZ, PT ;  /* 0x000000ff1500720c */ /* 0x000fe20003f66270 */
[--C-:B------:R-:W-:Y:S01]  /*3680*/  @!P2 IMAD.IADD R106, R106, 0x1, -R3.reuse ;  /* 0x000000016a6aa824 */ /* 0x100fe200078e0a03 */
[----:B------:R-:W-:Y:S01]  /*3690*/  ISETP.GE.AND P5, PT, R75, RZ, PT ;  /* 0x000000ff4b00720c */ /* 0x000fe20003fa6270 */
[----:B------:R-:W-:Y:S01]  /*36a0*/  @!P6 IMAD.IADD R108, R108, 0x1, -R3 ;  /* 0x000000016c6ce824 */ /* 0x000fe200078e0a03 */
[----:B------:R-:W-:Y:S01]  /*36b0*/  SGXT.U32 R3, R5, 0x1 ;  /* 0x000000010503781a */ /* 0x000fe20000000000 */
[----:B-1----:R-:W-:Y:S01]  /*36c0*/  VIADD R171, R28, 0x1f ;  /* 0x0000001f1cab7836 */ /* 0x002fe20000000000 */
[----:B------:R-:W-:Y:S01]  /*36d0*/  ISETP.GE.AND P4, PT, R15, RZ, PT ;  /* 0x000000ff0f00720c */ /* 0x000fe20003f86270 */
[----:B------:R-:W-:Y:S01]  /*36e0*/  IMAD R21, R20, R29, RZ ;  /* 0x0000001d14157224 */ /* 0x000fe200078e02ff */
[----:B------:R-:W-:Y:S01]  /*36f0*/  BAR.SYNC.DEFER_BLOCKING 0x0 ;  /* 0x0000000000007b1d */ /* 0x000fe20000010000 */
[----:B-----5:R-:W-:Y:S01]  /*3700*/  IMAD R55, R3, R168, RZ ;  /* 0x000000a803377224 */ /* 0x020fe200078e02ff */
[----:B------:R-:W-:Y:S01]  /*3710*/  ISETP.GE.AND P2, PT, R25, RZ, PT ;  /* 0x000000ff1900720c */ /* 0x000fe20003f46270 */
[----:B------:R-:W-:Y:S01]  /*3720*/  @!P1 IMAD.MOV R94, RZ, RZ, -R94 ;  /* 0x000000ffff5e9224 */ /* 0x000fe200078e0a5e */
[----:B------:R-:W-:Y:S01]  /*3730*/  LOP3.LUT P1, RZ, R132, 0x7f, RZ, 0xc0, !PT ;  /* 0x0000007f84ff7812 */ /* 0x000fe2000782c0ff */
[C---:B------:R-:W-:Y:S01]  /*3740*/  IMAD R53, R168.reuse, 0x2, R55 ;  /* 0x00000002a8357824 */ /* 0x040fe200078e0237 */
[----:B------:R-:W-:Y:S01]  /*3750*/  LOP3.LUT R173, R3, 0x8, RZ, 0xfc, !PT ;  /* 0x0000000803ad7812 */ /* 0x000fe200078efcff */
[----:B------:R-:W-:Y:S01]  /*3760*/  @!P0 IMAD.MOV R96, RZ, RZ, -R96 ;  /* 0x000000ffff608224 */ /* 0x000fe200078e0a60 */
[----:B------:R-:W-:Y:S01]  /*3770*/  ISETP.GT.AND P0, PT, R171, 0x1f, PT ;  /* 0x0000001fab00780c */ /* 0x000fe20003f04270 */
[----:B------:R-:W-:Y:S01]  /*3780*/  IMAD R51, R168, 0x2, R53 ;  /* 0x00000002a8337824 */ /* 0x000fe200078e0235 */
[----:B------:R-:W-:Y:S01]  /*3790*/  LOP3.LUT R175, R3, 0x10, RZ, 0xfc, !PT ;  /* 0x0000001003af7812 */ /* 0x000fe200078efcff */
[----:B---3--:R-:W-:Y:S10]  /*37a0*/  BRA.U UP0, `(.L_x_5) ;  /* 0x0000000100187547 */ /* 0x008ff4000b800000 */
[----:B------:R-:W-:Y:S01]  /*37b0*/  ELECT P6, URZ, PT ;  /* 0x0000000000ff782f */ /* 0x000fe200038c0000 */
[----:B------:R-:W-:Y:S01]  /*37c0*/  IMAD.MOV.U32 R5, RZ, RZ, 0x1 ;  /* 0x00000001ff057424 */ /* 0x000fe200078e00ff */
[----:B------:R-:W-:Y:S01]  /*37d0*/  UMOV UR5, 0x40 ;  /* 0x0000004000057882 */ /* 0x000fe20000000000 */
[----:B------:R-:W-:Y:S01]  /*37e0*/  UVIRTCOUNT.DEALLOC.SMPOOL 0x80 ;  /* 0x000000800000784c */ /* 0x000fe20000000000 */
[----:B------:R-:W-:-:S09]  /*37f0*/  ULEA UR5, UR4, UR5, 0x18 ;  /* 0x0000000504057291 */ /* 0x000fd2000f8ec0ff */
[----:B------:R0:W-:Y:S03]  /*3800*/  @P6 STS.U8 [UR5], R5 ;  /* 0x00000005ff006988 */ /* 0x0001e60008000005 */
.L_x_5:
[----:B------:R-:W-:Y:S01]  /*3810*/  UIADD3 UR14, UPT, UPT, UR12, UR14, URZ ;  /* 0x0000000e0c0e7290 */ /* 0x000fe2000fffe0ff */
[C---:B------:R-:W-:Y:S01]  /*3820*/  IMAD R49, R168.reuse, 0x2, R51 ;  /* 0x00000002a8317824 */ /* 0x040fe200078e0233 */
[----:B------:R-:W-:Y:S01]  /*3830*/  VOTEU.ALL UP1, P1 ;  /* 0x0000000000ff7886 */ /* 0x000fe20000820000 */
[----:B------:R-:W-:Y:S01]  /*3840*/  VOTEU.ALL UP2, P1 ;  /* 0x0000000000ff7886 */ /* 0x000fe20000840000 */
[----:B------:R-:W-:Y:S01]  /*3850*/  IMAD.SHL.U32 R20, R21, 0x2, RZ ;  /* 0x0000000215147824 */ /* 0x000fe200078e00ff */
[----:B------:R-:W-:Y:S01]  /*3860*/  ISETP.LT.AND P6, PT, R173, R28, P0 ;  /* 0x0000001cad00720c */ /* 0x000fe200007c1270 */
[----:B------:R-:W-:Y:S01]  /*3870*/  IMAD R25, R168, 0x2, R49 ;  /* 0x00000002a8197824 */ /* 0x000fe200078e0231 */
[----:B------:R-:W-:-:S04]  /*3880*/  @!UP1 UIADD3 UR4, UPT, UPT, -UR6, 0x100000, URZ ;  /* 0x0010000006049890 */ /* 0x000fc8000fffe1ff */
[----:B------:R-:W-:Y:S02]  /*3890*/  @!UP1 USHF.L.U32 UR5, UR4, 0xb, URZ ;  /* 0x0000000b04059899 */ /* 0x000fe400080006ff */
[----:B------:R-:W-:Y:S01]  /*38a0*/  @!UP1 USHF.L.U32 UR4, UR4, 0x1, URZ ;  /* 0x0000000104049899 */ /* 0x000fe200080006ff */
[----:B------:R-:W-:Y:S01]  /*38b0*/  @!P5 IMAD.MOV R98, RZ, RZ, -R98 ;  /* 0x000000ffff62d224 */ /* 0x000fe200078e0a62 */
[----:B------:R-:W-:Y:S01]  /*38c0*/  STTM.16dp32bit_t0_t15.x128 tmem[UR14], RZ ;  /* 0x000000ff000079ed */ /* 0x000fe20008b8000e */
[----:B------:R-:W-:Y:S01]  /*38d0*/  STTM.16dp32bit_t16_t31.x128 tmem[UR14+0x80], RZ ;  /* 0x000080ff000079ed */ /* 0x000fe20008ba000e */
[----:B------:R-:W1:Y:S02]  /*38e0*/  FENCE.VIEW.ASYNC.T ;  /* 0x00000000000073c6 */ /* 0x000e640000000200 */
[----:B-1----:R-:W-:Y:S01]  /*38f0*/  BAR.SYNC.DEFER_BLOCKING 0x0 ;  /* 0x0000000000007b1d */ /* 0x002fe20000010000 */
[----:B------:R-:W-:Y:S01]  /*3900*/  IMAD R15, R168, 0x2, R25 ;  /* 0x00000002a80f7824 */ /* 0x000fe200078e0219 */
[----:B------:R-:W-:-:S03]  /*3910*/  IADD3 R196, P5, PT, R20, UR8, RZ ;  /* 0x0000000814c47c10 */ /* 0x000fc6000ffbe0ff */
[C---:B------:R-:W-:Y:S01]  /*3920*/  IMAD R13, R168.reuse, 0x2, R15 ;  /* 0x00000002a80d7824 */ /* 0x040fe200078e020f */
[----:B------:R-:W-:Y:S02]  /*3930*/  LEA.HI.X.SX32 R44, R21, UR9, 0x1, P5 ;  /* 0x00000009152c7c11 */ /* 0x000fe4000a8f0eff */
[----:B------:R-:W-:Y:S01]  /*3940*/  LEA R64, P5, R25, R196, 0x1 ;  /* 0x000000c419407211 */ /* 0x000fe200078a08ff */
[----:B0-----:R-:W-:-:S03]  /*3950*/  IMAD R5, R168, 0x2, R13 ;  /* 0x00000002a8057824 */ /* 0x001fc600078e020d */
[----:B------:R-:W-:Y:S01]  /*3960*/  LEA.HI.X.SX32 R65, R25, R44, 0x1, P5 ;  /* 0x0000002c19417211 */ /* 0x000fe200028f0eff */
[----:B------:R-:W-:Y:S01]  /*3970*/  IMAD R7, R168, 0x2, R5 ;  /* 0x00000002a8077824 */ /* 0x000fe200078e0205 */
[----:B------:R-:W-:Y:S01]  /*3980*/  ISETP.LT.AND P5, PT, R175, R28, P0 ;  /* 0x0000001caf00720c */ /* 0x000fe200007a1270 */
[----:B------:R-:W0:Y:S02]  /*3990*/  FENCE.VIEW.ASYNC.S ;  /* 0x00000000000073c6 */ /* 0x000e240000000000 */
[----:B0-----:R0:W1:Y:S02]  /*39a0*/  @!UP2 SYNCS.EXCH.64 URZ, [UR15], UR4 ;  /* 0x000000040fffa5b2 */ /* 0x0010640008000100 */
[----:B-1----:R-:W-:Y:S01]  /*39b0*/  BAR.SYNC.DEFER_BLOCKING 0x0 ;  /* 0x0000000000007b1d */ /* 0x002fe20000010000 */
[----:B------:R-:W-:Y:S01]  /*39c0*/  @!P4 IMAD.MOV R100, RZ, RZ, -R100 ;  /* 0x000000ffff64c224 */ /* 0x000fe200078e0a64 */
[----:B------:R-:W-:Y:S02]  /*39d0*/  ISETP.NE.U32.AND P4, PT, R67, RZ, PT ;  /* 0x000000ff4300720c */ /* 0x000fe40003f85070 */
[----:B------:R-:W-:Y:S01]  /*39e0*/  PRMT R199, RZ, 0x7610, R199 ;  /* 0x00007610ffc77816 */ /* 0x000fe200000000c7 */
[----:B------:R-:W-:-:S02]  /*39f0*/  @!P3 IMAD.MOV R102, RZ, RZ, -R102 ;  /* 0x000000ffff66b224 */ /* 0x000fc400078e0a66 */
[----:B------:R-:W-:Y:S01]  /*3a00*/  IMAD R9, R168, 0x2, R7 ;  /* 0x00000002a8097824 */ /* 0x000fe200078e0207 */
[----:B------:R-:W-:Y:S01]  /*3a10*/  LOP3.LUT R29, RZ, R69, RZ, 0x33, !PT ;  /* 0x00000045ff1d7212 */ /* 0x000fe200078e33ff */
[----:B------:R-:W-:Y:S01]  /*3a20*/  @!P2 IMAD.MOV R104, RZ, RZ, -R104 ;  /* 0x000000ffff68a224 */ /* 0x000fe200078e0a68 */
[----:B------:R-:W-:Y:S01]  /*3a30*/  LOP3.LUT R177, R3, 0xa, RZ, 0xfc, !PT ;  /* 0x0000000a03b17812 */ /* 0x000fe200078efcff */
[----:B0-----:R-:W0:Y:S01]  /*3a40*/  LDCU UR4, c[0x0][0x3b0] ;  /* 0x00007600ff0477ac */ /* 0x001e220008000800 */
[----:B------:R1:W2:Y:S01]  /*3a50*/  @P6 LDG.E.U16 R133, desc[UR26][R64.64] ;  /* 0x0000001a40856981 */ /* 0x0002a2000c1e1500 */
[----:B------:R-:W-:Y:S02]  /*3a60*/  LEA R66, P6, R7, R196, 0x1 ;  /* 0x000000c407427211 */ /* 0x000fe400078c08ff */
[----:B------:R-:W-:Y:S02]  /*3a70*/  ISETP.GE.AND P3, PT, R71, RZ, PT ;  /* 0x000000ff4700720c */ /* 0x000fe40003f66270 */
[----:B------:R-:W-:-:S02]  /*3a80*/  LEA.HI.X.SX32 R67, R7, R44, 0x1, P6 ;  /* 0x0000002c07437211 */ /* 0x000fc400030f0eff */
[----:B------:R-:W-:-:S03]  /*3a90*/  ISETP.GE.AND P6, PT, R77, RZ, PT ;  /* 0x000000ff4d00720c */ /* 0x000fc60003fc6270 */
[----:B------:R3:W4:Y:S01]  /*3aa0*/  @P5 LDG.E.U16 R199, desc[UR26][R66.64] ;  /* 0x0000001a42c75981 */ /* 0x000722000c1e1500 */
[----:B------:R-:W-:Y:S01]  /*3ab0*/  ISETP.NE.AND P2, PT, R69, RZ, PT ;  /* 0x000000ff4500720c */ /* 0x000fe20003f45270 */
[C---:B------:R-:W-:Y:S01]  /*3ac0*/  IMAD R11, R168.reuse, 0x2, R9 ;  /* 0x00000002a80b7824 */ /* 0x040fe200078e0209 */
[----:B------:R-:W-:Y:S02]  /*3ad0*/  LOP3.LUT R179, R3, 0x18, RZ, 0xfc, !PT ;  /* 0x0000001803b37812 */ /* 0x000fe400078efcff */
[C---:B------:R-:W-:Y:S01]  /*3ae0*/  SEL R79, R29.reuse, R23, !P2 ;  /* 0x000000171d4f7207 */ /* 0x040fe20005000000 */
[C---:B------:R-:W-:Y:S01]  /*3af0*/  IMAD R23, R168.reuse, 0x2, R11 ;  /* 0x00000002a8177824 */ /* 0x040fe200078e020b */
[----:B------:R-:W-:Y:S01]  /*3b00*/  SEL R75, R29, R19, !P2 ;  /* 0x000000131d4b7207 */ /* 0x000fe20005000000 */
[----:B------:R-:W-:Y:S01]  /*3b10*/  @!P3 IMAD.MOV R108, RZ, RZ, -R108 ;  /* 0x000000ffff6cb224 */ /* 0x000fe200078e0a6c */
[-C--:B------:R-:W-:Y:S01]  /*3b20*/  ISETP.LT.AND P3, PT, R177, R28.reuse, P0 ;  /* 0x0000001cb100720c */ /* 0x080fe20000761270 */
[----:B------:R-:W-:Y:S01]  /*3b30*/  @!P6 IMAD.MOV R106, RZ, RZ, -R106 ;  /* 0x000000ffff6ae224 */ /* 0x000fe200078e0a6a */
[----:B------:R-:W-:Y:S01]  /*3b40*/  ISETP.LT.AND P5, PT, R179, R28, P0 ;  /* 0x0000001cb300720c */ /* 0x000fe200007a1270 */
[----:B------:R-:W-:Y:S01]  /*3b50*/  IMAD R19, R168, 0x2, R23 ;  /* 0x00000002a8137824 */ /* 0x000fe200078e0217 */
[----:B-1----:R-:W-:-:S02]  /*3b60*/  SEL R64, R29, R6, !P2 ;  /* 0x000000061d407207 */ /* 0x002fc40005000000 */
[C---:B------:R-:W-:Y:S02]  /*3b70*/  SEL R65, R29.reuse, R8, !P2 ;  /* 0x000000081d417207 */ /* 0x040fe40005000000 */
[C---:B---3--:R-:W-:Y:S02]  /*3b80*/  SEL R66, R29.reuse, R10, !P2 ;  /* 0x0000000a1d427207 */ /* 0x048fe40005000000 */
[C---:B------:R-:W-:Y:S02]  /*3b90*/  SEL R67, R29.reuse, R12, !P2 ;  /* 0x0000000c1d437207 */ /* 0x040fe40005000000 */
[C---:B------:R-:W-:Y:S02]  /*3ba0*/  SEL R69, R29.reuse, R16, !P2 ;  /* 0x000000101d457207 */ /* 0x040fe40005000000 */
[C---:B------:R-:W-:Y:S02]  /*3bb0*/  SEL R71, R29.reuse, R17, !P2 ;  /* 0x000000111d477207 */ /* 0x040fe40005000000 */
[----:B------:R-:W-:-:S02]  /*3bc0*/  SEL R73, R29, R18, !P2 ;  /* 0x000000121d497207 */ /* 0x000fc40005000000 */
[C---:B------:R-:W-:Y:S02]  /*3bd0*/  SEL R77, R29.reuse, R22, !P2 ;  /* 0x000000161d4d7207 */ /* 0x040fe40005000000 */
[C---:B------:R-:W-:Y:S02]  /*3be0*/  SEL R24, R29.reuse, R24, !P2 ;  /* 0x000000181d187207 */ /* 0x040fe40005000000 */
[C---:B------:R-:W-:Y:S02]  /*3bf0*/  SEL R26, R29.reuse, R26, !P2 ;  /* 0x0000001a1d1a7207 */ /* 0x040fe40005000000 */
[C---:B------:R-:W-:Y:S02]  /*3c00*/  SEL R81, R29.reuse, R27, !P2 ;  /* 0x0000001b1d517207 */ /* 0x040fe40005000000 */
[C---:B------:R-:W-:Y:S02]  /*3c10*/  SEL R83, R29.reuse, R30, !P2 ;  /* 0x0000001e1d537207 */ /* 0x040fe40005000000 */
[----:B------:R-:W-:-:S02]  /*3c20*/  SEL R85, R29, R31, !P2 ;  /* 0x0000001f1d557207 */ /* 0x000fc40005000000 */
[C---:B------:R-:W-:Y:S02]  /*3c30*/  SEL R87, R29.reuse, R32, !P2 ;  /* 0x000000201d577207 */ /* 0x040fe40005000000 */
[C---:B------:R-:W-:Y:S02]  /*3c40*/  SEL R89, R29.reuse, R33, !P2 ;  /* 0x000000211d597207 */ /* 0x040fe40005000000 */
[C---:B------:R-:W-:Y:S02]  /*3c50*/  SEL R34, R29.reuse, R34, !P2 ;  /* 0x000000221d227207 */ /* 0x040fe40005000000 */
[C---:B------:R-:W-:Y:S01]  /*3c60*/  SEL R91, R29.reuse, R35, !P2 ;  /* 0x000000231d5b7207 */ /* 0x040fe20005000000 */
[----:B------:R-:W-:Y:S01]  /*3c70*/  IMAD R35, R168, 0x2, R19 ;  /* 0x00000002a8237824 */ /* 0x000fe200078e0213 */
        /* <DEDUP_REMOVED lines=44> */
[----:B------:R-:W-:Y:S02]  /*3f40*/  SEL R201, R29, R4, !P2 ;  /* 0x000000041dc97207 */ /* 0x000fe40005000000 */
[-C--:B------:R-:W-:Y:S02]  /*3f50*/  LEA R16, P2, R15, R196.reuse, 0x1 ;  /* 0x000000c40f107211 */ /* 0x080fe400078408ff */
[----:B------:R-:W-:Y:S02]  /*3f60*/  LEA R30, P6, R19, R196, 0x1 ;  /* 0x000000c4131e7211 */ /* 0x000fe400078c08ff */
[----:B------:R-:W-:Y:S02]  /*3f70*/  PRMT R27, RZ, 0x7610, R27 ;  /* 0x00007610ff1b7816 */ /* 0x000fe4000000001b */
[----:B------:R-:W-:Y:S02]  /*3f80*/  LOP3.LUT R181, R3, 0x1a, RZ, 0xfc, !PT ;  /* 0x0000001a03b57812 */ /* 0x000fe400078efcff */
[----:B------:R-:W-:-:S02]  /*3f90*/  LEA.HI.X.SX32 R17, R15, R44, 0x1, P2 ;  /* 0x0000002c0f117211 */ /* 0x000fc400010f0eff */
[----:B------:R-:W-:Y:S02]  /*3fa0*/  PRMT R29, RZ, 0x7610, R29 ;  /* 0x00007610ff1d7816 */ /* 0x000fe4000000001d */
[----:B------:R-:W-:Y:S01]  /*3fb0*/  LOP3.LUT R183, R3, 0x12, RZ, 0xfc, !PT ;  /* 0x0000001203b77812 */ /* 0x000fe200078efcff */
[----:B------:R1:W3:Y:S01]  /*3fc0*/  @P3 LDG.E.U16 R27, desc[UR26][R16.64] ;  /* 0x0000001a101b3981 */ /* 0x0002e2000c1e1500 */
[----:B------:R-:W-:Y:S02]  /*3fd0*/  LEA.HI.X.SX32 R31, R19, R44, 0x1, P6 ;  /* 0x0000002c131f7211 */ /* 0x000fe400030f0eff */
[-C--:B------:R-:W-:Y:S02]  /*3fe0*/  ISETP.LT.AND P2, PT, R181, R28.reuse, P0 ;  /* 0x0000001cb500720c */ /* 0x080fe40000741270 */
[----:B------:R-:W-:Y:S01]  /*3ff0*/  ISETP.LT.AND P3, PT, R183, R28, P0 ;  /* 0x0000001cb700720c */ /* 0x000fe20000761270 */
[----:B------:R5:W2:Y:S01]  /*4000*/  @P5 LDG.E.U16 R29, desc[UR26][R30.64] ;  /* 0x0000001a1e1d5981 */ /* 0x000aa2000c1e1500 */
[----:B------:R-:W-:-:S02]  /*4010*/  LEA R32, P6, R35, R196, 0x1 ;  /* 0x000000c423207211 */ /* 0x000fc400078c08ff */
[----:B------:R-:W-:Y:S02]  /*4020*/  LEA R18, P5, R9, R196, 0x1 ;  /* 0x000000c409127211 */ /* 0x000fe400078a08ff */
[----:B------:R-:W-:Y:S02]  /*4030*/  LOP3.LUT R185, R3, 0xc, RZ, 0xfc, !PT ;  /* 0x0000000c03b97812 */ /* 0x000fe400078efcff */
[----:B------:R-:W-:Y:S02]  /*4040*/  PRMT R12, RZ, 0x7610, R12 ;  /* 0x00007610ff0c7816 */ /* 0x000fe4000000000c */
[-C--:B------:R-:W-:Y:S02]  /*4050*/  LEA.HI.X.SX32 R33, R35, R44.reuse, 0x1, P6 ;  /* 0x0000002c23217211 */ /* 0x080fe400030f0eff */
[----:B------:R-:W-:Y:S02]  /*4060*/  LEA.HI.X.SX32 R19, R9, R44, 0x1, P5 ;  /* 0x0000002c09137211 */ /* 0x000fe400028f0eff */
[----:B------:R-:W-:Y:S01]  /*4070*/  PRMT R10, RZ, 0x7610, R10 ;  /* 0x00007610ff0a7816 */ /* 0x000fe2000000000a */
[----:B------:R-:W2:Y:S01]  /*4080*/  @P2 LDG.E.U16 R12, desc[UR26][R32.64] ;  /* 0x0000001a200c2981 */ /* 0x000ea2000c1e1500 */
[----:B------:R-:W-:-:S02]  /*4090*/  ISETP.LT.AND P5, PT, R185, R28, P0 ;  /* 0x0000001cb900720c */ /* 0x000fc400007a1270 */
[----:B------:R-:W-:Y:S02]  /*40a0*/  LOP3.LUT R187, R3, 0x14, RZ, 0xfc, !PT ;  /* 0x0000001403bb7812 */ /* 0x000fe400078efcff */
[----:B-1----:R-:W-:Y:S01]  /*40b0*/  LEA R16, P2, R13, R196, 0x1 ;  /* 0x000000c40d107211 */ /* 0x002fe200078408ff */
[----:B------:R1:W2:Y:S01]  /*40c0*/  @P3 LDG.E.U16 R10, desc[UR26][R18.64] ;  /* 0x0000001a120a3981 */ /* 0x0002a2000c1e1500 */
[----:B------:R-:W-:Y:S02]  /*40d0*/  PRMT R6, RZ, 0x7610, R6 ;  /* 0x00007610ff067816 */ /* 0x000fe40000000006 */
[----:B------:R-:W-:Y:S01]  /*40e0*/  ISETP.LT.AND P3, PT, R187, R28, P0 ;  /* 0x0000001cbb00720c */ /* 0x000fe20000761270 */
[----:B------:R-:W-:Y:S01]  /*40f0*/  IMAD R35, R168, 0x2, R35 ;  /* 0x00000002a8237824 */ /* 0x000fe200078e0223 */
[----:B------:R-:W-:Y:S02]  /*4100*/  LEA.HI.X.SX32 R17, R13, R44, 0x1, P2 ;  /* 0x0000002c0d117211 */ /* 0x000fe400010f0eff */
[----:B------:R-:W-:-:S02]  /*4110*/  LOP3.LUT R189, R3, 0x1c, RZ, 0xfc, !PT ;  /* 0x0000001c03bd7812 */ /* 0x000fc400078efcff */
[----:B-----5:R-:W-:Y:S01]  /*4120*/  LEA R30, P6, R11, R196, 0x1 ;  /* 0x000000c40b1e7211 */ /* 0x020fe200078c08ff */
[----:B------:R5:W2:Y:S01]  /*4130*/  @P5 LDG.E.U16 R6, desc[UR26][R16.64] ;  /* 0x0000001a10065981 */ /* 0x000aa2000c1e1500 */
[----:B------:R-:W-:Y:S02]  /*4140*/  ISETP.LT.AND P2, PT, R189, R28, P0 ;  /* 0x0000001cbd00720c */ /* 0x000fe40000741270 */
[----:B-1----:R-:W-:Y:S02]  /*4150*/  LEA R18, P5, R35, R196, 0x1 ;  /* 0x000000c423127211 */ /* 0x002fe400078a08ff */
[----:B------:R-:W-:Y:S02]  /*4160*/  PRMT R4, RZ, 0x7610, R4 ;  /* 0x00007610ff047816 */ /* 0x000fe40000000004 */
[-C--:B------:R-:W-:Y:S02]  /*4170*/  LEA.HI.X.SX32 R31, R11, R44.reuse, 0x1, P6 ;  /* 0x0000002c0b1f7211 */ /* 0x080fe400030f0eff */
[----:B------:R-:W-:Y:S01]  /*4180*/  LOP3.LUT R172, R132, 0x1f, RZ, 0xc0, !PT ;  /* 0x0000001f84ac7812 */ /* 0x000fe200078ec0ff */
[----:B-----5:R-:W-:Y:S01]  /*4190*/  IMAD R17, R168, 0x2, R35 ;  /* 0x00000002a8117824 */ /* 0x020fe200078e0223 */
[----:B------:R-:W-:Y:S01]  /*41a0*/  LEA.HI.X.SX32 R19, R35, R44, 0x1, P5 ;  /* 0x0000002c23137211 */ /* 0x000fe200028f0eff */
[----:B------:R1:W5:Y:S01]  /*41b0*/  @P3 LDG.E.U16 R4, desc[UR26][R30.64] ;  /* 0x0000001a1e043981 */ /* 0x000362000c1e1500 */
[----:B------:R-:W-:Y:S01]  /*41c0*/  LEA R32, P5, R53, R196, 0x1 ;  /* 0x000000c435207211 */ /* 0x000fe200078a08ff */
[----:B0-----:R-:W-:Y:S01]  /*41d0*/  IMAD R61, R75, UR4, RZ ;  /* 0x000000044b3d7c24 */ /* 0x001fe2000f8e02ff */
[----:B------:R-:W-:Y:S01]  /*41e0*/  PRMT R8, RZ, 0x7610, R8 ;  /* 0x00007610ff087816 */ /* 0x000fe20000000008 */
[----:B------:R-:W-:Y:S01]  /*41f0*/  IMAD R22, R172, R169, RZ ;  /* 0x000000a9ac167224 */ /* 0x000fe200078e02ff */
[----:B------:R-:W-:Y:S01]  /*4200*/  LEA.HI.X.SX32 R33, R53, R44, 0x1, P5 ;  /* 0x0000002c35217211 */ /* 0x000fe200028f0eff */
[----:B------:R-:W-:Y:S01]  /*4210*/  IMAD R75, R85, UR4, RZ ;  /* 0x00000004554b7c24 */ /* 0x000fe2000f8e02ff */
[-C--:B------:R-:W-:Y:S01]  /*4220*/  LEA R16, P6, R17, R196.reuse, 0x1 ;  /* 0x000000c411107211 */ /* 0x080fe200078c08ff */
[----:B------:R-:W-:Y:S01]  /*4230*/  IMAD R57, R71, UR4, RZ ;  /* 0x0000000447397c24 */ /* 0x000fe2000f8e02ff */
[----:B------:R0:W2:Y:S01]  /*4240*/  @P2 LDG.E.U16 R8, desc[UR26][R18.64] ;  /* 0x0000001a12082981 */ /* 0x0000a2000c1e1500 */
[-C--:B-1----:R-:W-:Y:S01]  /*4250*/  LEA R30, P3, R55, R196.reuse, 0x1 ;  /* 0x000000c4371e7211 */ /* 0x082fe200078608ff */
[----:B------:R-:W-:Y:S01]  /*4260*/  IMAD R85, R36, UR4, RZ ;  /* 0x0000000424557c24 */ /* 0x000fe2000f8e02ff */
[----:B------:R-:W-:Y:S01]  /*4270*/  LEA R36, P5, R49, R196, 0x1 ;  /* 0x000000c431247211 */ /* 0x000fe200078a08ff */
[----:B------:R-:W-:Y:S01]  /*4280*/  IMAD R71, R81, UR4, RZ ;  /* 0x0000000451477c24 */ /* 0x000fe2000f8e02ff */
[----:B------:R-:W-:Y:S01]  /*4290*/  LEA.HI.X.SX32 R31, R55, R44, 0x1, P3 ;  /* 0x0000002c371f7211 */ /* 0x000fe200018f0eff */
[----:B------:R-:W-:-:S02]  /*42a0*/  IMAD R63, R77, UR4, RZ ;  /* 0x000000044d3f7c24 */ /* 0x000fc4000f8e02ff */
[----:B------:R-:W-:Y:S01]  /*42b0*/  IMAD R81, R34, UR4, RZ ;  /* 0x0000000422517c24 */ /* 0x000fe2000f8e02ff */
[----:B------:R-:W-:Y:S01]  /*42c0*/  LEA R34, P3, R51, R196, 0x1 ;  /* 0x000000c433227211 */ /* 0x000fe200078608ff */
[----:B------:R-:W-:Y:S01]  /*42d0*/  IMAD R39, R64, UR4, RZ ;  /* 0x0000000440277c24 */ /* 0x000fe2000f8e02ff */
[----:B------:R-:W-:Y:S01]  /*42e0*/  LEA R166, P2, R22, UR10, 0x1 ;  /* 0x0000000a16a67c11 */ /* 0x000fe2000f8408ff */
[----:B------:R-:W-:Y:S01]  /*42f0*/  IMAD R77, R87, UR4, RZ ;  /* 0x00000004574d7c24 */ /* 0x000fe2000f8e02ff */
[----:B------:R-:W-:Y:S01]  /*4300*/  LEA.HI.X.SX32 R17, R17, R44, 0x1, P6 ;  /* 0x0000002c11117211 */ /* 0x000fe200030f0eff */
[----:B------:R-:W-:Y:S01]  /*4310*/  IMAD R41, R65, UR4, RZ ;  /* 0x0000000441297c24 */ /* 0x000fe2000f8e02ff */
[----:B0-----:R-:W-:Y:S01]  /*4320*/  LEA R18, P6, R5, R196, 0x1 ;  /* 0x000000c405127211 */ /* 0x001fe200078c08ff */
[----:B------:R-:W-:Y:S01]  /*4330*/  IMAD R87, R37, UR4, RZ ;  /* 0x0000000425577c24 */ /* 0x000fe2000f8e02ff */
[----:B------:R-:W-:Y:S01]  /*4340*/  LEA.HI.X.SX32 R37, R49, R44, 0x1, P5 ;  /* 0x0000002c31257211 */ /* 0x000fe200028f0eff */
[----:B------:R-:W-:Y:S01]  /*4350*/  IMAD R65, R79, UR4, RZ ;  /* 0x000000044f417c24 */ /* 0x000fe2000f8e02ff */
[----:B------:R-:W-:Y:S01]  /*4360*/  LEA R196, P5, R23, R196, 0x1 ;  /* 0x000000c417c47211 */ /* 0x000fe200078a08ff */
[----:B------:R-:W-:Y:S01]  /*4370*/  IMAD R43, R66, UR4, RZ ;  /* 0x00000004422b7c24 */ /* 0x000fe2000f8e02ff */
[----:B------:R-:W-:Y:S01]  /*4380*/  LEA.HI.X.SX32 R35, R51, R44, 0x1, P3 ;  /* 0x0000002c33237211 */ /* 0x000fe200018f0eff */
[----:B------:R-:W-:Y:S01]  /*4390*/  IMAD R79, R89, UR4, RZ ;  /* 0x00000004594f7c24 */ /* 0x000fe2000f8e02ff */
[----:B------:R-:W-:Y:S01]  /*43a0*/  LEA.HI.X.SX32 R22, R22, UR11, 0x1, P2 ;  /* 0x0000000b16167c11 */ /* 0x000fe200090f0eff */
        /* <DEDUP_REMOVED lines=8> */
[----:B------:R-:W-:Y:S01]  /*4430*/  LEA.HI.X.SX32 R39, R39, R22, 0x1, P3 ;  /* 0x0000001627277211 */ /* 0x000fe200018f0eff */
[----:B------:R-:W-:Y:S01]  /*4440*/  IMAD R91, R93, UR4, RZ ;  /* 0x000000045d5b7c24 */ /* 0x000fe2000f8e02ff */
[----:B------:R-:W-:Y:S01]  /*4450*/  LEA.HI.X.SX32 R19, R5, R44, 0x1, P6 ;  /* 0x0000002c05137211 */ /* 0x000fe200030f0eff */
[----:B------:R-:W-:Y:S01]  /*4460*/  IMAD R93, R40, UR4, RZ ;  /* 0x00000004285d7c24 */ /* 0x000fe2000f8e02ff */
[-C--:B------:R-:W-:Y:S01]  /*4470*/  LEA R40, P3, R41, R166.reuse, 0x1 ;  /* 0x000000a629287211 */ /* 0x080fe200078608ff */
[----:B------:R-:W-:Y:S01]  /*4480*/  IMAD R47, R69, UR4, RZ ;  /* 0x00000004452f7c24 */ /* 0x000fe2000f8e02ff */
[----:B------:R-:W-:Y:S02]  /*4490*/  LEA R44, P6, R45, R166, 0x1 ;  /* 0x000000a62d2c7211 */ /* 0x000fe400078c08ff */
[----:B------:R-:W-:-:S02]  /*44a0*/  LEA.HI.X.SX32 R43, R43, R22, 0x1, P5 ;  /* 0x000000162b2b7211 */ /* 0x000fc400028f0eff */
[----:B------:R-:W-:Y:S02]  /*44b0*/  LEA R48, P5, R57, R166, 0x1 ;  /* 0x000000a639307211 */ /* 0x000fe400078a08ff */
[----:B------:R-:W-:Y:S02]  /*44c0*/  LEA.HI.X.SX32 R41, R41, R22, 0x1, P3 ;  /* 0x0000001629297211 */ /* 0x000fe400018f0eff */
[----:B------:R-:W-:Y:S02]  /*44d0*/  LEA R46, P3, R47, R166, 0x1 ;  /* 0x000000a62f2e7211 */ /* 0x000fe400078608ff */
[----:B------:R-:W-:Y:S02]  /*44e0*/  LEA.HI.X.SX32 R45, R45, R22, 0x1, P6 ;  /* 0x000000162d2d7211 */ /* 0x000fe400030f0eff */
[----:B------:R-:W-:Y:S01]  /*44f0*/  LEA R50, P6, R59, R166, 0x1 ;  /* 0x000000a63b327211 */ /* 0x000fe200078c08ff */
[----:B------:R-:W-:Y:S01]  /*4500*/  IMAD R69, R26, UR4, RZ ;  /* 0x000000041a457c24 */ /* 0x000fe2000f8e02ff */
[----:B------:R-:W-:-:S02]  /*4510*/  LEA.HI.X.SX32 R49, R57, R22, 0x1, P5 ;  /* 0x0000001639317211 */ /* 0x000fc400028f0eff */
[----:B------:R-:W-:Y:S01]  /*4520*/  LEA R54, P5, R63, R166, 0x1 ;  /* 0x000000a63f367211 */ /* 0x000fe200078a08ff */
[----:B------:R-:W-:Y:S01]  /*4530*/  IMAD R67, R24, UR4, RZ ;  /* 0x0000000418437c24 */ /* 0x000fe2000f8e02ff */
[----:B------:R-:W-:Y:S02]  /*4540*/  LEA.HI.X.SX32 R47, R47, R22, 0x1, P3 ;  /* 0x000000162f2f7211 */ /* 0x000fe400018f0eff */
[----:B------:R-:W-:Y:S02]  /*4550*/  LEA R52, P3, R61, R166, 0x1 ;  /* 0x000000a63d347211 */ /* 0x000fe400078608ff */
[----:B------:R-:W-:Y:S02]  /*4560*/  LEA.HI.X.SX32 R51, R59, R22, 0x1, P6 ;  /* 0x000000163b337211 */ /* 0x000fe400030f0eff */
[----:B------:R-:W-:Y:S02]  /*4570*/  LEA R56, P6, R65, R166, 0x1 ;  /* 0x000000a641387211 */ /* 0x000fe400078c08ff */
[----:B------:R-:W-:-:S02]  /*4580*/  LEA.HI.X.SX32 R55, R63, R22, 0x1, P5 ;  /* 0x000000163f377211 */ /* 0x000fc400028f0eff */
[----:B------:R-:W-:Y:S02]  /*4590*/  LEA R60, P5, R69, R166, 0x1 ;  /* 0x000000a6453c7211 */ /* 0x000fe400078a08ff */
        /* <DEDUP_REMOVED lines=18> */
[----:B------:R-:W-:Y:S01]  /*46c0*/  LEA.HI.X.SX32 R71, R79, R22, 0x1, P3 ;  /* 0x000000164f477211 */ /* 0x000fe200018f0eff */
[----:B------:R-:W-:Y:S01]  /*46d0*/  IMAD R95, R95, UR4, RZ ;  /* 0x000000045f5f7c24 */ /* 0x000fe2000f8e02ff */
[----:B------:R-:W-:Y:S02]  /*46e0*/  LEA R76, P3, R85, R166, 0x1 ;  /* 0x000000a6554c7211 */ /* 0x000fe400078608ff */
[----:B------:R-:W-:Y:S02]  /*46f0*/  LEA.HI.X.SX32 R75, R83, R22, 0x1, P6 ;  /* 0x00000016534b7211 */ /* 0x000fe400030f0eff */
[----:B------:R-:W-:Y:S01]  /*4700*/  LEA R80, P6, R89, R166, 0x1 ;  /* 0x000000a659507211 */ /* 0x000fe200078c08ff */
[----:B------:R-:W-:Y:S01]  /*4710*/  IMAD R99, R99, UR4, RZ ;  /* 0x0000000463637c24 */ /* 0x000fe2000f8e02ff */
[----:B------:R-:W-:-:S02]  /*4720*/  LEA.HI.X.SX32 R79, R87, R22, 0x1, P5 ;  /* 0x00000016574f7211 */ /* 0x000fc400028f0eff */
[----:B------:R-:W-:Y:S01]  /*4730*/  LEA R84, P5, R93, R166, 0x1 ;  /* 0x000000a65d547211 */ /* 0x000fe200078a08ff */
[----:B------:R-:W-:Y:S01]  /*4740*/  IMAD R97, R97, UR4, RZ ;  /* 0x0000000461617c24 */ /* 0x000fe2000f8e02ff */
        /* <DEDUP_REMOVED lines=111> */
[----:B------:R-:W-:Y:S01]  /*4e40*/  LEA R160, P6, R161, R166, 0x1 ;  /* 0x000000a6a1a07211 */ /* 0x000fe200078c08ff */
[----:B------:R-:W-:Y:S01]  /*4e50*/  IMAD R201, R201, UR4, RZ ;  /* 0x00000004c9c97c24 */ /* 0x000fe2000f8e02ff */
[----:B------:R-:W-:-:S02]  /*4e60*/  LOP3.LUT R193, R3, 0x16, RZ, 0xfc, !PT ;  /* 0x0000001603c17812 */ /* 0x000fc400078efcff */
[----:B------:R-:W-:Y:S02]  /*4e70*/  LEA.HI.X.SX32 R159, R159, R22, 0x1, P5 ;  /* 0x000000169f9f7211 */ /* 0x000fe400028f0eff */
[----:B------:R-:W-:Y:S02]  /*4e80*/  SHF.R.S32.HI R167, RZ, 0x6, R132 ;  /* 0x00000006ffa77819 */ /* 0x000fe40000011484 */
[----:B------:R-:W-:Y:S02]  /*4e90*/  LEA R164, P5, R165, R166, 0x1 ;  /* 0x000000a6a5a47211 */ /* 0x000fe400078a08ff */
[----:B------:R-:W-:Y:S01]  /*4ea0*/  LEA.HI.X.SX32 R157, R157, R22, 0x1, P3 ;  /* 0x000000169d9d7211 */ /* 0x000fe200018f0eff */
[----:B------:R-:W-:Y:S01]  /*4eb0*/  IMAD.SHL.U32 R174, R14, 0x2, RZ ;  /* 0x000000020eae7824 */ /* 0x000fe200078e00ff */
[----:B------:R-:W-:Y:S02]  /*4ec0*/  LOP3.LUT R191, R3, 0xe, RZ, 0xfc, !PT ;  /* 0x0000000e03bf7812 */ /* 0x000fe400078efcff */
[----:B------:R-:W-:-:S02]  /*4ed0*/  LEA R162, P3, R163, R166, 0x1 ;  /* 0x000000a6a3a27211 */ /* 0x000fc400078608ff */
[----:B------:R-:W-:Y:S02]  /*4ee0*/  LEA.HI.X.SX32 R161, R161, R22, 0x1, P6 ;  /* 0x00000016a1a17211 */ /* 0x000fe400030f0eff */
[----:B------:R-:W-:Y:S02]  /*4ef0*/  LOP3.LUT R195, R3, 0x1e, RZ, 0xfc, !PT ;  /* 0x0000001e03c37812 */ /* 0x000fe400078efcff */
[----:B------:R-:W-:Y:S02]  /*4f00*/  ISETP.LT.AND P6, PT, R193, R28, P0 ;  /* 0x0000001cc100720c */ /* 0x000fe400007c1270 */
[----:B------:R-:W-:Y:S02]  /*4f10*/  SGXT R167, R167, 0x1 ;  /* 0x00000001a7a7781a */ /* 0x000fe40000000200 */
[----:B------:R-:W-:Y:S02]  /*4f20*/  LEA.HI.X.SX32 R165, R165, R22, 0x1, P5 ;  /* 0x00000016a5a57211 */ /* 0x000fe400028f0eff */
[----:B------:R-:W-:-:S02]  /*4f30*/  LEA R166, P5, R201, R166, 0x1 ;  /* 0x000000a6c9a67211 */ /* 0x000fc400078a08ff */
[----:B------:R-:W-:Y:S02]  /*4f40*/  ISETP.LT.AND P2, PT, R191, R28, P0 ;  /* 0x0000001cbf00720c */ /* 0x000fe40000741270 */
[----:B------:R-:W-:Y:S02]  /*4f50*/  LEA.HI.X.SX32 R163, R163, R22, 0x1, P3 ;  /* 0x00000016a3a37211 */ /* 0x000fe400018f0eff */
[----:B------:R-:W-:Y:S02]  /*4f60*/  ISETP.LT.AND P3, PT, R195, R28, P0 ;  /* 0x0000001cc300720c */ /* 0x000fe40000761270 */
[----:B------:R-:W-:Y:S02]  /*4f70*/  LOP3.LUT R174, R174, 0x90, R167, 0x78, !PT ;  /* 0x00000090aeae7812 */ /* 0x000fe400078e78a7 */
[----:B------:R-:W-:Y:S02]  /*4f80*/  LEA.HI.X.SX32 R167, R201, R22, 0x1, P5 ;  /* 0x00000016c9a77211 */ /* 0x000fe400028f0eff */
[----:B------:R-:W-:-:S02]  /*4f90*/  PRMT R22, RZ, 0x7610, R22 ;  /* 0x00007610ff167816 */ /* 0x000fc40000000016 */
[----:B------:R-:W-:Y:S02]  /*4fa0*/  PRMT R14, RZ, 0x7610, R14 ;  /* 0x00007610ff0e7816 */ /* 0x000fe4000000000e */
[----:B------:R-:W-:Y:S01]  /*4fb0*/  PRMT R24, RZ, 0x7610, R24 ;  /* 0x00007610ff187816 */ /* 0x000fe20000000018 */
[----:B------:R-:W-:-:S04]  /*4fc0*/  @!UP1 UIADD3 UR4, UPT, UPT, -UR6, 0x100000, URZ ;  /* 0x0010000006049890 */ /* 0x000fc8000fffe1ff */
[----:B------:R-:W-:Y:S02]  /*4fd0*/  @!UP1 USHF.L.U32 UR5, UR4, 0xb, URZ ;  /* 0x0000000b04059899 */ /* 0x000fe400080006ff */
[----:B------:R-:W-:Y:S01]  /*4fe0*/  @!UP1 USHF.L.U32 UR4, UR4, 0x1, URZ ;  /* 0x0000000104049899 */ /* 0x000fe200080006ff */
[----:B------:R0:W2:Y:S04]  /*4ff0*/  @P6 LDG.E.U16 R22, desc[UR26][R196.64] ;  /* 0x0000001ac4166981 */ /* 0x0000a8000c1e1500 */
[----:B------:R-:W2:Y:S01]  /*5000*/  @P2 LDG.E.U16 R14, desc[UR26][R18.64] ;  /* 0x0000001a120e2981 */ /* 0x000ea2000c1e1500 */
[----:B------:R-:W-:-:S03]  /*5010*/  ISETP.LT.AND P2, PT, R3, R28, P0 ;  /* 0x0000001c0300720c */ /* 0x000fc60000741270 */
[----:B------:R1:W2:Y:S01]  /*5020*/  @P3 LDG.E.U16 R24, desc[UR26][R16.64] ;  /* 0x0000001a10183981 */ /* 0x0002a2000c1e1500 */
[----:B0-----:R-:W-:Y:S01]  /*5030*/  LOP3.LUT R197, R3, 0x2, RZ, 0xfc, !PT ;  /* 0x0000000203c57812 */ /* 0x001fe200078efcff */
[----:B------:R-:W-:-:S03]  /*5040*/  VOTEU.ALL UP1, P1 ;  /* 0x0000000000ff7886 */ /* 0x000fc60000820000 */
[----:B------:R-:W-:Y:S02]  /*5050*/  ISETP.LT.AND P3, PT, R197, R28, P0 ;  /* 0x0000001cc500720c */ /* 0x000fe40000761270 */
[----:B------:R-:W-:Y:S01]  /*5060*/  PRMT R26, RZ, 0x7610, R26 ;  /* 0x00007610ff1a7816 */ /* 0x000fe2000000001a */
[----:B------:R0:W0:Y:S01]  /*5070*/  @!UP1 SYNCS.EXCH.64 URZ, [UR13+0xa008], UR4 ;  /* 0x00a008040dff95b2 */ /* 0x0000220008000100 */
[----:B------:R-:W-:Y:S01]  /*5080*/  PRMT R216, RZ, 0x7610, R216 ;  /* 0x00007610ffd87816 */ /* 0x000fe200000000d8 */
[----:B----4-:R4:W-:Y:S01]  /*5090*/  STS.U16 [R174+UR13+0x8800], R199 ;  /* 0x008800c7ae007988 */ /* 0x0109e2000800040d */
[----:B------:R-:W-:-:S03]  /*50a0*/  LOP3.LUT R201, R3, 0x6, RZ, 0xfc, !PT ;  /* 0x0000000603c97812 */ /* 0x000fc600078efcff */
[----:B------:R-:W3:Y:S04]  /*50b0*/  @P2 LDG.E.U16 R26, desc[UR26][R30.64] ;  /* 0x0000001a1e1a2981 */ /* 0x000ee8000c1e1500 */
[----:B------:R-:W3:Y:S01]  /*50c0*/  @P3 LDG.E.U16 R216, desc[UR26][R32.64] ;  /* 0x0000001a20d83981 */ /* 0x000ee2000c1e1500 */
[----:B----4-:R-:W-:Y:S02]  /*50d0*/  LOP3.LUT R199, R3, 0x4, RZ, 0xfc, !PT ;  /* 0x0000000403c77812 */ /* 0x010fe400078efcff */
[-C--:B------:R-:W-:Y:S02]  /*50e0*/  ISETP.LT.AND P3, PT, R201, R28.reuse, P0 ;  /* 0x0000001cc900720c */ /* 0x080fe40000761270 */
[-C--:B------:R-:W-:Y:S02]  /*50f0*/  ISETP.LT.AND P2, PT, R199, R28.reuse, P0 ;  /* 0x0000001cc700720c */ /* 0x080fe40000741270 */
[----:B------:R-:W-:-:S02]  /*5100*/  ISETP.LT.AND P0, PT, R172, R28, P0 ;  /* 0x0000001cac00720c */ /* 0x000fc40000701270 */
[----:B------:R-:W-:Y:S02]  /*5110*/  PRMT R218, RZ, 0x7610, R218 ;  /* 0x00007610ffda7816 */ /* 0x000fe400000000da */
[----:B------:R-:W-:Y:S02]  /*5120*/  PRMT R244, RZ, 0x7610, R244 ;  /* 0x00007610fff47816 */ /* 0x000fe400000000f4 */
[----:B-1----:R-:W-:-:S04]  /*5130*/  PRMT R16, RZ, 0x7610, R16 ;  /* 0x00007610ff107816 */ /* 0x002fc80000000010 */
[----:B------:R-:W4:Y:S04]  /*5140*/  @P3 LDG.E.U16 R244, desc[UR26][R36.64] ;  /* 0x0000001a24f43981 */ /* 0x000f28000c1e1500 */
[----:B------:R-:W4:Y:S04]  /*5150*/  @P2 LDG.E.U16 R218, desc[UR26][R34.64] ;  /* 0x0000001a22da2981 */ /* 0x000f28000c1e1500 */
[----:B------:R-:W4:Y:S01]  /*5160*/  @P0 LDG.E.U16 R16, desc[UR26][R54.64] ;  /* 0x0000001a36100981 */ /* 0x000f22000c1e1500 */
[----:B------:R-:W-:-:S06]  /*5170*/  PRMT R246, RZ, 0x7610, R246 ;  /* 0x00007610fff67816 */ /* 0x000fcc00000000f6 */
[----:B------:R-:W4:Y:S01]  /*5180*/  @P0 LDG.E.U16 R246, desc[UR26][R38.64] ;  /* 0x0000001a26f60981 */ /* 0x000f22000c1e1500 */
[----:B------:R-:W-:Y:S02]  /*5190*/  PRMT R248, RZ, 0x7610, R248 ;  /* 0x00007610fff87816 */ /* 0x000fe400000000f8 */
[----:B------:R-:W-:Y:S02]  /*51a0*/  PRMT R250, RZ, 0x7610, R250 ;  /* 0x00007610fffa7816 */ /* 0x000fe400000000fa */
[----:B------:R-:W-:Y:S02]  /*51b0*/  PRMT R252, RZ, 0x7610, R252 ;  /* 0x00007610fffc7816 */ /* 0x000fe400000000fc */
[----:B------:R-:W-:Y:S01]  /*51c0*/  PRMT R17, RZ, 0x7610, R17 ;  /* 0x00007610ff117816 */ /* 0x000fe20000000011 */
[----:B------:R-:W4:Y:S01]  /*51d0*/  @P0 LDG.E.U16 R248, desc[UR26][R42.64] ;  /* 0x0000001a2af80981 */ /* 0x000f22000c1e1500 */
[----:B------:R-:W-:Y:S02]  /*51e0*/  PRMT R19, RZ, 0x7610, R19 ;  /* 0x00007610ff137816 */ /* 0x000fe40000000013 */
[----:B------:R-:W-:Y:S01]  /*51f0*/  PRMT R18, RZ, 0x7610, R18 ;  /* 0x00007610ff127816 */ /* 0x000fe20000000012 */
[----:B------:R-:W4:Y:S01]  /*5200*/  @P0 LDG.E.U16 R250, desc[UR26][R46.64] ;  /* 0x0000001a2efa0981 */ /* 0x000f22000c1e1500 */
[----:B------:R-:W-:-:S02]  /*5210*/  PRMT R220, RZ, 0x7610, R220 ;  /* 0x00007610ffdc7816 */ /* 0x000fc400000000dc */
[----:B------:R-:W-:Y:S01]  /*5220*/  PRMT R222, RZ, 0x7610, R222 ;  /* 0x00007610ffde7816 */ /* 0x000fe200000000de */
[----:B------:R-:W4:Y:S01]  /*5230*/  @P0 LDG.E.U16 R252, desc[UR26][R50.64] ;  /* 0x0000001a32fc0981 */ /* 0x000f22000c1e1500 */
        /* <DEDUP_REMOVED lines=80> */
[----:B------:R-:W4:Y:S04]  /*5740*/  @P0 LDG.E.U16 R227, desc[UR26][R164.64] ;  /* 0x0000001aa4e30981 */ /* 0x000f28000c1e1500 */
        /* <DEDUP_REMOVED lines=31> */
[----:B------:R-:W4:Y:S01]  /*5940*/  @P0 LDG.E.U16 R214, desc[UR26][R166.64] ;  /* 0x0000001aa6d60981 */ /* 0x000f22000c1e1500 */
[----:B------:R-:W-:-:S03]  /*5950*/  LOP3.LUT R170, R174, 0x20, RZ, 0x3c, !PT ;  /* 0x00000020aeaa7812 */ /* 0x000fc600078e3cff */
[----:B--2---:R1:W-:Y:S04]  /*5960*/  STS.U16 [R174+UR13+0x8400], R133 ;  /* 0x00840085ae007988 */ /* 0x0043e8000800040d */
[----:B------:R2:W-:Y:S01]  /*5970*/  STS.U16 [R174+UR13+0x8c00], R29 ;  /* 0x008c001dae007988 */ /* 0x0005e2000800040d */
[----:B-1----:R-:W-:-:S03]  /*5980*/  LOP3.LUT R133, R174, 0x40, RZ, 0x3c, !PT ;  /* 0x00000040ae857812 */ /* 0x002fc600078e3cff */
[----:B---3--:R-:W-:Y:S04]  /*5990*/  STS.U16 [R174+UR13+0x8000], R26 ;  /* 0x0080001aae007988 */ /* 0x008fe8000800040d */
[----:B------:R-:W-:Y:S04]  /*59a0*/  STS.U16 [R170+UR13+0x8500], R27 ;  /* 0x0085001baa007988 */ /* 0x000fe8000800040d */
[----:B------:R-:W-:Y:S04]  /*59b0*/  STS.U16 [R170+UR13+0x8d00], R12 ;  /* 0x008d000caa007988 */ /* 0x000fe8000800040d */
[----:B------:R-:W-:Y:S04]  /*59c0*/  STS.U16 [R170+UR13+0x8900], R10 ;  /* 0x0089000aaa007988 */ /* 0x000fe8000800040d */
[----:B------:R-:W-:Y:S01]  /*59d0*/  STS.U16 [R170+UR13+0x8100], R216 ;  /* 0x008100d8aa007988 */ /* 0x000fe2000800040d */
[----:B--2---:R-:W-:-:S03]  /*59e0*/  LOP3.LUT R29, R174, 0x60, RZ, 0x3c, !PT ;  /* 0x00000060ae1d7812 */ /* 0x004fc600078e3cff */
[----:B-----5:R1:W-:Y:S01]  /*59f0*/  STS.U16 [R133+UR13+0x8a00], R4 ;  /* 0x008a000485007988 */ /* 0x0203e2000800040d */
[----:B------:R-:W-:-:S03]  /*5a00*/  LEA R242, P0, R25, R20, 0x1 ;  /* 0x0000001419f27211 */ /* 0x000fc600078008ff */
[----:B------:R2:W-:Y:S01]  /*5a10*/  STS.U16 [R133+UR13+0x8e00], R8 ;  /* 0x008e000885007988 */ /* 0x0005e2000800040d */
[----:B-1----:R-:W-:-:S03]  /*5a20*/  SHF.R.S32.HI R4, RZ, 0x1f, R21 ;  /* 0x0000001fff047819 */ /* 0x002fc60000011415 */
[----:B------:R1:W-:Y:S01]  /*5a30*/  STS.U16 [R133+UR13+0x8600], R6 ;  /* 0x0086000685007988 */ /* 0x0003e2000800040d */
[----:B------:R-:W-:Y:S02]  /*5a40*/  SHF.L.U64.HI R21, R21, 0x1, R4 ;  /* 0x0000000115157819 */ /* 0x000fe40000010204 */
[----:B--2---:R-:W-:Y:S01]  /*5a50*/  SHF.R.S32.HI R8, RZ, 0x1f, R25 ;  /* 0x0000001fff087819 */ /* 0x004fe20000011419 */
[----:B----4-:R-:W-:Y:S03]  /*5a60*/  STS.U16 [R133+UR13+0x8200], R218 ;  /* 0x008200da85007988 */ /* 0x010fe6000800040d */
[----:B------:R-:W-:Y:S01]  /*5a70*/  LEA.HI.X R8, R25, R21, R8, 0x1, P0 ;  /* 0x0000001519087211 */ /* 0x000fe200000f0c08 */
[----:B------:R-:W-:Y:S01]  /*5a80*/  STS.U16 [R29+UR13+0x8700], R14 ;  /* 0x0087000e1d007988 */ /* 0x000fe2000800040d */
[----:B-1----:R-:W-:-:S03]  /*5a90*/  SHF.R.S32.HI R6, RZ, 0x1f, R15 ;  /* 0x0000001fff067819 */ /* 0x002fc6000001140f */
[----:B------:R-:W-:Y:S04]  /*5aa0*/  STS.U16 [R29+UR13+0x8b00], R22 ;  /* 0x008b00161d007988 */ /* 0x000fe8000800040d */
[----:B------:R-:W-:Y:S04]  /*5ab0*/  STS.U16 [R29+UR13+0x8f00], R24 ;  /* 0x008f00181d007988 */ /* 0x000fe8000800040d */
[----:B------:R-:W-:Y:S04]  /*5ac0*/  STS.U16 [R29+UR13+0x8300], R244 ;  /* 0x008300f41d007988 */ /* 0x000fe8000800040d */
[----:B------:R1:W-:Y:S01]  /*5ad0*/  STS.U16 [R174+UR13+0x800], R16 ;  /* 0x00080010ae007988 */ /* 0x0003e2000800040d */
[----:B------:R-:W-:-:S02]  /*5ae0*/  SHF.R.S32.HI R4, RZ, 0x1f, R13 ;  /* 0x0000001fff047819 */ /* 0x000fc4000001140d */
[----:B-1----:R-:W-:-:S04]  /*5af0*/  LEA R16, P0, R15, R20, 0x1 ;  /* 0x000000140f107211 */ /* 0x002fc800078008ff */
[-C--:B------:R-:W-:Y:S02]  /*5b00*/  LEA.HI.X R6, R15, R21.reuse, R6, 0x1, P0 ;  /* 0x000000150f067211 */ /* 0x080fe400000f0c06 */
[CC--:B------:R-:W-:Y:S02]  /*5b10*/  LEA R14, P0, R13.reuse, R20.reuse, 0x1 ;  /* 0x000000140d0e7211 */ /* 0x0c0fe400078008ff */
[----:B------:R-:W-:Y:S02]  /*5b20*/  SHF.R.S32.HI R10, RZ, 0x1f, R5 ;  /* 0x0000001fff0a7819 */ /* 0x000fe40000011405 */
[----:B------:R-:W-:Y:S02]  /*5b30*/  LEA.HI.X R4, R13, R21, R4, 0x1, P0 ;  /* 0x000000150d047211 */ /* 0x000fe400000f0c04 */
[----:B------:R-:W-:Y:S02]  /*5b40*/  LEA R12, P0, R5, R20, 0x1 ;  /* 0x00000014050c7211 */ /* 0x000fe400078008ff */
[----:B------:R-:W-:-:S02]  /*5b50*/  SHF.R.S32.HI R22, RZ, 0x1f, R7 ;  /* 0x0000001fff167819 */ /* 0x000fc40000011407 */
[----:B------:R-:W-:Y:S02]  /*5b60*/  LEA.HI.X R5, R5, R21, R10, 0x1, P0 ;  /* 0x0000001505057211 */ /* 0x000fe400000f0c0a */
[----:B------:R-:W-:-:S04]  /*5b70*/  LEA R10, P0, R7, R20, 0x1 ;  /* 0x00000014070a7211 */ /* 0x000fc800078008ff */
[-C--:B------:R-:W-:Y:S02]  /*5b80*/  LEA.HI.X R7, R7, R21.reuse, R22, 0x1, P0 ;  /* 0x0000001507077211 */ /* 0x080fe400000f0c16 */
[----:B------:R-:W-:Y:S02]  /*5b90*/  SHF.R.S32.HI R22, RZ, 0x1f, R9 ;  /* 0x0000001fff167819 */ /* 0x000fe40000011409 */
[CC--:B------:R-:W-:Y:S02]  /*5ba0*/  LEA R15, P0, R9.reuse, R20.reuse, 0x1 ;  /* 0x00000014090f7211 */ /* 0x0c0fe400078008ff */
[----:B------:R-:W-:Y:S02]  /*5bb0*/  SHF.R.S32.HI R216, RZ, 0x1f, R11 ;  /* 0x0000001fffd87819 */ /* 0x000fe4000001140b */
[-C--:B------:R-:W-:Y:S02]  /*5bc0*/  LEA.HI.X R9, R9, R21.reuse, R22, 0x1, P0 ;  /* 0x0000001509097211 */ /* 0x080fe400000f0c16 */
[----:B------:R-:W-:Y:S01]  /*5bd0*/  LEA R13, P0, R11, R20, 0x1 ;  /* 0x000000140b0d7211 */ /* 0x000fe200078008ff */
[----:B------:R1:W-:Y:S01]  /*5be0*/  STS.U16 [R174+UR13], R246 ;  /* 0x000000f6ae007988 */ /* 0x0003e2000800040d */
[----:B------:R-:W-:Y:S01]  /*5bf0*/  SHF.R.S32.HI R218, RZ, 0x1f, R23 ;  /* 0x0000001fffda7819 */ /* 0x000fe20000011417 */
[----:B------:R-:W-:Y:S01]  /*5c00*/  IMAD R22, R179, R168, RZ ;  /* 0x000000a8b3167224 */ /* 0x000fe200078e02ff */
[----:B------:R-:W-:-:S02]  /*5c10*/  LEA.HI.X R216, R11, R21, R216, 0x1, P0 ;  /* 0x000000150bd87211 */ /* 0x000fc400000f0cd8 */
[----:B------:R-:W-:Y:S01]  /*5c20*/  LEA R11, P0, R23, R20, 0x1 ;  /* 0x00000014170b7211 */ /* 0x000fe200078008ff */
[----:B-1----:R-:W-:-:S03]  /*5c30*/  IMAD R246, R181, R168, RZ ;  /* 0x000000a8b5f67224 */ /* 0x002fc600078e02ff */
[----:B------:R-:W-:Y:S01]  /*5c40*/  LEA.HI.X R218, R23, R21, R218, 0x1, P0 ;  /* 0x0000001517da7211 */ /* 0x000fe200000f0cda */
[----:B------:R-:W-:Y:S02]  /*5c50*/  IMAD.SHL.U32 R27, R22, 0x2, RZ ;  /* 0x00000002161b7824 */ /* 0x000fe400078e00ff */
[----:B------:R-:W-:Y:S02]  /*5c60*/  IMAD.SHL.U32 R25, R246, 0x2, RZ ;  /* 0x00000002f6197824 */ /* 0x000fe400078e00ff */
[----:B------:R-:W-:Y:S01]  /*5c70*/  IMAD R23, R189, R168, RZ ;  /* 0x000000a8bd177224 */ /* 0x000fe200078e02ff */
[--C-:B------:R-:W-:Y:S01]  /*5c80*/  IADD3 R26, P3, P5, R27, UR8, R20.reuse ;  /* 0x000000081b1a7c10 */ /* 0x100fe2000fd7e014 */
[----:B------:R-:W-:Y:S01]  /*5c90*/  IMAD.HI R22, R22, 0x2, RZ ;  /* 0x0000000216167827 */ /* 0x000fe200078e02ff */
[----:B------:R-:W-:-:S03]  /*5ca0*/  IADD3 R24, P0, P2, R25, UR8, R20 ;  /* 0x0000000819187c10 */ /* 0x000fc6000fa1e014 */
[----:B------:R-:W-:Y:S02]  /*5cb0*/  IMAD R244, R195, R168, RZ ;  /* 0x000000a8c3f47224 */ /* 0x000fe400078e02ff */
[----:B------:R-:W-:Y:S02]  /*5cc0*/  IMAD.SHL.U32 R25, R23, 0x2, RZ ;  /* 0x0000000217197824 */ /* 0x000fe400078e00ff */
[----:B------:R-:W-:Y:S01]  /*5cd0*/  IMAD.HI R246, R246, 0x2, RZ ;  /* 0x00000002f6f67827 */ /* 0x000fe200078e02ff */
[----:B------:R1:W-:Y:S01]  /*5ce0*/  STS.U16 [R174+UR13+0x200], R248 ;  /* 0x000200f8ae007988 */ /* 0x0003e2000800040d */
[--C-:B------:R-:W-:Y:S02]  /*5cf0*/  IADD3.X R27, PT, PT, R22, UR9, R21.reuse, P3, P5 ;  /* 0x00000009161b7c10 */ /* 0x100fe40009fea415 */
[----:B------:R-:W-:Y:S01]  /*5d00*/  IADD3 R22, P5, P3, R25, UR8, R20 ;  /* 0x0000000819167c10 */ /* 0x000fe2000fbbe014 */
[----:B------:R-:W-:Y:S01]  /*5d10*/  STS.U16 [R174+UR13+0x400], R250 ;  /* 0x000400faae007988 */ /* 0x000fe2000800040d */
[----:B------:R-:W-:Y:S01]  /*5d20*/  IADD3.X R25, PT, PT, R246, UR9, R21, P0, P2 ;  /* 0x00000009f6197c10 */ /* 0x000fe200087e4415 */
[----:B------:R-:W-:-:S02]  /*5d30*/  IMAD.HI R246, R23, 0x2, RZ ;  /* 0x0000000217f67827 */ /* 0x000fc400078e02ff */
[----:B------:R-:W-:Y:S02]  /*5d40*/  STS.U16 [R174+UR13+0x600], R252 ;  /* 0x000600fcae007988 */ /* 0x000fe4000800040d */
[C---:B-1----:R-:W-:Y:S02]  /*5d50*/  IMAD.SHL.U32 R248, R244.reuse, 0x2, RZ ;  /* 0x00000002f4f87824 */ /* 0x042fe400078e00ff */
[----:B------:R-:W-:Y:S01]  /*5d60*/  STS.U16 [R174+UR13+0xa00], R17 ;  /* 0x000a0011ae007988 */ /* 0x000fe2000800040d */
[----:B------:R-:W-:-:S03]  /*5d70*/  IMAD.HI R244, R244, 0x2, RZ ;  /* 0x00000002f4f47827 */ /* 0x000fc600078e02ff */
[----:B------:R-:W-:Y:S04]  /*5d80*/  STS.U16 [R174+UR13+0xc00], R19 ;  /* 0x000c0013ae007988 */ /* 0x000fe8000800040d */
        /* <DEDUP_REMOVED lines=24> */
[----:B------:R-:W-:Y:S01]  /*5f10*/  STS.U16 [R174+UR13+0x3e00], R227 ;  /* 0x003e00e3ae007988 */ /* 0x000fe2000800040d */
[----:B------:R-:W-:-:S03]  /*5f20*/  IADD3 R20, P0, P2, R248, UR8, R20 ;  /* 0x00000008f8147c10 */ /* 0x000fc6000fa1e014 */
        /* <DEDUP_REMOVED lines=12> */
[----:B------:R1:W-:Y:S04]  /*5ff0*/  STS.U16 [R170+UR13+0x1900], R176 ;  /* 0x001900b0aa007988 */ /* 0x0003e8000800040d */
        /* <DEDUP_REMOVED lines=18> */
[----:B------:R2:W-:Y:S01]  /*6120*/  STS.U16 [R170+UR13+0x3f00], R214 ;  /* 0x003f00d6aa007988 */ /* 0x0005e2000800040d */
[----:B0-----:R0:W-:Y:S06]  /*6130*/  MEMBAR.ALL.CTA ;  /* 0x0000000000007992 */ /* 0x0011ec0000008000 */
[----:B0-----:R-:W0:Y:S01]  /*6140*/  FENCE.VIEW.ASYNC.S ;  /* 0x00000000000073c6 */ /* 0x001e220000000000 */
[----:B------:R-:W-:-:S02]  /*6150*/  IADD3.X R23, PT, PT, R246, UR9, R21, P5, P3 ;  /* 0x00000009f6177c10 */ /* 0x000fc4000afe6415 */
[----:B------:R-:W-:Y:S02]  /*6160*/  IADD3 R16, P6, PT, R16, UR8, RZ ;  /* 0x0000000810107c10 */ /* 0x000fe4000ffde0ff */
[----:B-1----:R-:W-:Y:S02]  /*6170*/  SHF.R.S32.HI R176, RZ, 0x1f, R171 ;  /* 0x0000001fffb07819 */ /* 0x002fe400000114ab */
[----:B------:R-:W-:Y:S02]  /*6180*/  IADD3.X R21, PT, PT, R244, UR9, R21, P0, P2 ;  /* 0x00000009f4157c10 */ /* 0x000fe400087e4415 */
[----:B------:R-:W-:Y:S02]  /*6190*/  IADD3 R12, P0, PT, R12, UR8, RZ ;  /* 0x000000080c0c7c10 */ /* 0x000fe4000ff1e0ff */
[----:B------:R-:W-:Y:S02]  /*61a0*/  IADD3.X R17, PT, PT, R6, UR9, RZ, P6, !PT ;  /* 0x0000000906117c10 */ /* 0x000fe4000b7fe4ff */
[----:B------:R-:W-:-:S02]  /*61b0*/  LEA.HI R176, R176, R171, RZ, 0x5 ;  /* 0x000000abb0b07211 */ /* 0x000fc400078f28ff */
[----:B------:R-:W-:Y:S02]  /*61c0*/  IADD3 R6, P6, PT, R13, UR8, RZ ;  /* 0x000000080d067c10 */ /* 0x000fe4000ffde0ff */
[----:B------:R-:W-:Y:S02]  /*61d0*/  IADD3.X R13, PT, PT, R5, UR9, RZ, P0, !PT ;  /* 0x00000009050d7c10 */ /* 0x000fe400087fe4ff */
[----:B------:R-:W-:Y:S01]  /*61e0*/  ISETP.LT.OR P0, PT, R171, 0x20, P4 ;  /* 0x00000020ab00780c */ /* 0x000fe20002701670 */
[----:B0-----:R-:W-:Y:S01]  /*61f0*/  BAR.SYNC.DEFER_BLOCKING 0x0 ;  /* 0x0000000000007b1d */ /* 0x001fe20000010000 */
[----:B------:R-:W-:Y:S02]  /*6200*/  IADD3 R18, P2, PT, R242, UR8, RZ ;  /* 0x00000008f2127c10 */ /* 0x000fe4000ff5e0ff */
[----:B------:R-:W-:Y:S02]  /*6210*/  SHF.R.S32.HI R176, RZ, 0x5, R176 ;  /* 0x00000005ffb07819 */ /* 0x000fe400000114b0 */
[----:B------:R-:W-:-:S02]  /*6220*/  IADD3 R14, P5, PT, R14, UR8, RZ ;  /* 0x000000080e0e7c10 */ /* 0x000fc4000ffbe0ff */
[----:B------:R-:W-:Y:S02]  /*6230*/  IADD3.X R19, PT, PT, R8, UR9, RZ, P2, !PT ;  /* 0x0000000908137c10 */ /* 0x000fe400097fe4ff */
[----:B------:R-:W-:Y:S02]  /*6240*/  VIMNMX R176, PT, PT, R176, 0x1, !PT ;  /* 0x00000001b0b07848 */ /* 0x000fe40007fe0100 */
[----:B------:R-:W-:Y:S02]  /*6250*/  IADD3 R8, P2, PT, R15, UR8, RZ ;  /* 0x000000080f087c10 */ /* 0x000fe4000ff5e0ff */
[----:B------:R-:W-:Y:S02]  /*6260*/  IADD3 R10, P3, PT, R10, UR8, RZ ;  /* 0x000000080a0a7c10 */ /* 0x000fe4000ff7e0ff */
[----:B------:R-:W-:Y:S01]  /*6270*/  IADD3.X R15, PT, PT, R4, UR9, RZ, P5, !PT ;  /* 0x00000009040f7c10 */ /* 0x000fe2000affe4ff */
[----:B------:R-:W-:Y:S01]  /*6280*/  IMAD.SHL.U32 R203, R168, 0x20, RZ ;  /* 0x00000020a8cb7824 */ /* 0x000fe200078e00ff */
[----:B------:R-:W-:Y:S01]  /*6290*/  IADD3 R4, P5, PT, R11, UR8, RZ ;  /* 0x000000080b047c10 */ /* 0x000fe2000ffbe0ff */
[----:B------:R-:W-:Y:S01]  /*62a0*/  VIADD R168, R176, 0xffffffff ;  /* 0xffffffffb0a87836 */ /* 0x000fe20000000000 */
[----:B------:R-:W-:Y:S01]  /*62b0*/  IADD3.X R11, PT, PT, R7, UR9, RZ, P3, !PT ;  /* 0x00000009070b7c10 */ /* 0x000fe20009ffe4ff */
[----:B------:R-:W-:Y:S01]  /*62c0*/  UMOV UR6, URZ ;  /* 0x000000ff00067c82 */ /* 0x000fe20008000000 */
[----:B------:R-:W-:-:S02]  /*62d0*/  IADD3.X R9, PT, PT, R9, UR9, RZ, P2, !PT ;  /* 0x0000000909097c10 */ /* 0x000fc400097fe4ff */
[----:B------:R-:W-:Y:S02]  /*62e0*/  IADD3.X R7, PT, PT, R216, UR9, RZ, P6, !PT ;  /* 0x00000009d8077c10 */ /* 0x000fe4000b7fe4ff */
[----:B------:R-:W-:Y:S01]  /*62f0*/  IADD3.X R5, PT, PT, R218, UR9, RZ, P5, !PT ;  /* 0x00000009da057c10 */ /* 0x000fe2000affe4ff */
[----:B------:R-:W-:Y:S01]  /*6300*/  IMAD.SHL.U32 R169, R169, 0x20, RZ ;  /* 0x00000020a9a97824 */ /* 0x000fe200078e00ff */
[----:B------:R-:W-:Y:S01]  /*6310*/  ISETP.NE.U32.AND P2, PT, R168, RZ, PT ;  /* 0x000000ffa800720c */ /* 0x000fe20003f45070 */
[----:B--2---:R-:W-:-:S12]  /*6320*/  @P0 BRA `(.L_x_6) ;  /* 0x0000000000680947 */ /* 0x004fd80003800000 */
[----:B------:R-:W-:Y:S02]  /*6330*/  UIADD3 UR4, UPT, UPT, UR13, 0x8000, URZ ;  /* 0x000080000d047890 */ /* 0x000fe4000fffe0ff */
[----:B------:R-:W-:Y:S02]  /*6340*/  USHF.R.U32.HI UR10, URZ, 0x4, UR13 ;  /* 0x00000004ff0a7899 */ /* 0x000fe4000801160d */
[----:B------:R-:W-:Y:S02]  /*6350*/  USHF.R.U32.HI UR4, URZ, 0x4, UR4 ;  /* 0x00000004ff047899 */ /* 0x000fe40008011604 */
[----:B------:R-:W-:Y:S02]  /*6360*/  USGXT.U32 UR10, UR10, 0xe ;  /* 0x0000000e0a0a789a */ /* 0x000fe40008000000 */
[----:B------:R-:W-:Y:S01]  /*6370*/  USGXT.U32 UR8, UR4, 0xe ;  /* 0x0000000e0408789a */ /* 0x000fe20008000000 */
[----:B------:R-:W-:Y:S01]  /*6380*/  UMOV UR16, 0x80 ;  /* 0x0000008000107882 */ /* 0x000fe20000000000 */
[----:B------:R-:W-:Y:S01]  /*6390*/  UMOV UR17, 0x40004040 ;  /* 0x4000404000117882 */ /* 0x000fe20000000000 */
[----:B------:R-:W-:Y:S01]  /*63a0*/  UMOV UR18, 0xfffffffe ;  /* 0xfffffffe00127882 */ /* 0x000fe20000000000 */
[----:B------:R-:W-:Y:S01]  /*63b0*/  UMOV UR19, 0x7fffbfdf ;  /* 0x7fffbfdf00137882 */ /* 0x000fe20000000000 */
[----:B------:R-:W-:Y:S01]  /*63c0*/  UMOV UR11, URZ ;  /* 0x000000ff000b7c82 */ /* 0x000fe20008000000 */
[----:B------:R-:W-:Y:S01]  /*63d0*/  UMOV UR9, URZ ;  /* 0x000000ff00097c82 */ /* 0x000fe20008000000 */
[----:B------:R-:W-:-:S02]  /*63e0*/  UIADD3.64 UR18, UPT, UPT, UR10, -UR18, URZ ;  /* 0x800000120a127297 */ /* 0x000fc4000fffe0ff */
[----:B------:R-:W-:Y:S01]  /*63f0*/  UIADD3.64 UR16, UPT, UPT, UR8, UR16, URZ ;  /* 0x0000001008107297 */ /* 0x000fe2000fffe0ff */
[----:B------:R-:W-:Y:S01]  /*6400*/  UMOV UR20, 0x0 ;  /* 0x0000000000147882 */ /* 0x000fe20000000000 */
[----:B------:R-:W-:Y:S01]  /*6410*/  UMOV UR21, 0x4408490 ;  /* 0x0440849000157882 */ /* 0x000fe20000000000 */
[----:B------:R-:W-:Y:S01]  /*6420*/  UMOV UR4, UR15 ;  /* 0x0000000f00047c82 */ /* 0x000fe20008000000 */
[----:B------:R-:W-:Y:S01]  /*6430*/  UMOV UR5, URZ ;  /* 0x000000ff00057c82 */ /* 0x000fe20008000000 */
[----:B------:R-:W-:Y:S01]  /*6440*/  UMOV UR11, 0x80004020 ;  /* 0x80004020000b7882 */ /* 0x000fe20000000000 */
[----:B------:R-:W-:Y:S01]  /*6450*/  UMOV UR9, 0x40004040 ;  /* 0x4000404000097882 */ /* 0x000fe20000000000 */
[----:B------:R-:W-:Y:S01]  /*6460*/  UMOV UR22, 0x0 ;  /* 0x0000000000167882 */ /* 0x000fe20000000000 */
[----:B------:R-:W-:Y:S01]  /*6470*/  UMOV UR23, 0x4408490 ;  /* 0x0440849000177882 */ /* 0x000fe20000000000 */
[----:B------:R-:W-:Y:S01]  /*6480*/  UMOV UR4, UR4 ;  /* 0x0000000400047c82 */ /* 0x000fe20008000000 */
[----:B------:R0:W-:Y:S01]  /*6490*/  UTCHMMA gdesc[UR8], gdesc[UR10], tmem[UR12], tmem[UR20], idesc[UR21], !UPT ;  /* 0x00ff140a080075ea */ /* 0x0001e2000f80000c */
[----:B------:R0:W-:Y:S01]  /*64a0*/  UTCHMMA gdesc[UR16], gdesc[UR18], tmem[UR12], tmem[UR22], idesc[UR23], UPT ;  /* 0x00ff1612100075ea */ /* 0x0001e2000b80000c */
[----:B------:R0:W-:Y:S01]  /*64b0*/  UTCBAR [UR4], URZ ;  /* 0x000000ff040073e9 */ /* 0x0001e200080000ff */
[----:B------:R-:W-:Y:S01]  /*64c0*/  NOP ;  /* 0x0000000000007918 */ /* 0x000fe20000000000 */
.L_x_6:
[----:B------:R-:W-:Y:S05]  /*64d0*/  @!P2 BRA `(.L_x_7) ;  /* 0x00000018001ca947 */ /* 0x000fea0003800000 */
[----:B0-----:R-:W-:Y:S01]  /*64e0*/  UIADD3 UR4, UPT, UPT, UR13, 0x9000, URZ ;  /* 0x000090000d047890 */ /* 0x001fe2000fffe0ff */
[----:B------:R-:W-:Y:S01]  /*64f0*/  VIADD R28, R28, 0xffffffe0 ;  /* 0xffffffe01c1c7836 */ /* 0x000fe20000000000 */
        /* <DEDUP_REMOVED lines=11> */
[----:B------:R-:W-:-:S02]  /*65b0*/  UIADD3.64 UR16, UPT, UPT, UR8, UR16, URZ ;  /* 0x0000001008107297 */ /* 0x000fc4000fffe0ff */
[----:B------:R-:W-:Y:S01]  /*65c0*/  UIADD3.64 UR18, UPT, UPT, UR10, -UR18, URZ ;  /* 0x800000120a127297 */ /* 0x000fe2000fffe0ff */
[----:B------:R-:W-:Y:S01]  /*65d0*/  UMOV UR5, 0x1 ;  /* 0x0000000100057882 */ /* 0x000fe20000000000 */
[----:B------:R-:W-:-:S10]  /*65e0*/  UMOV UR4, URZ ;  /* 0x000000ff00047c82 */ /* 0x000fd40008000000 */
.L_x_10:
[----:B------:R-:W-:Y:S01]  /*65f0*/  USHF.L.U32 UR6, UR6, 0x1f, URZ ;  /* 0x0000001f06067899 */ /* 0x000fe200080006ff */
[----:B------:R-:W-:-:S04]  /*6600*/  IMAD.WIDE R50, R169, 0x2, R50 ;  /* 0x00000002a9327825 */ /* 0x000fc800078e0232 */
[----:B------:R-:W-:-:S04]  /*6610*/  IMAD.WIDE R46, R169, 0x2, R46 ;  /* 0x00000002a92e7825 */ /* 0x000fc800078e022e */
[----:B0-----:R-:W-:-:S04]  /*6620*/  IMAD.U32 R176, RZ, RZ, UR6 ;  /* 0x00000006ffb07e24 */ /* 0x001fc8000f8e00ff */
[----:B------:R-:W0:Y:S02]  /*6630*/  SYNCS.PHASECHK.TRANS64.TRYWAIT P0, [UR15], R176 ;  /* 0x000000b0ff0075a7 */ /* 0x000e24000800110f */
[----:B0-----:R-:W-:Y:S05]  /*6640*/  @!P0 BRA `(.L_x_8) ;  /* 0x0000005c00548947 */ /* 0x001fea0003800000 */
.L_x_16:
[-C--:B------:R-:W-:Y:S01]  /*6650*/  ISETP.GE.AND P6, PT, R3, R28.reuse, PT ;  /* 0x0000001c0300720c */ /* 0x080fe20003fc6270 */
[----:B------:R-:W-:Y:S01]  /*6660*/  IMAD.WIDE R30, R203, 0x2, R30 ;  /* 0x00000002cb1e7825 */ /* 0x000fe200078e021e */
[----:B------:R-:W-:Y:S02]  /*6670*/  PRMT R205, RZ, 0x7610, R205 ;  /* 0x00007610ffcd7816 */ /* 0x000fe400000000cd */
[-C--:B------:R-:W-:Y:S01]  /*6680*/  ISETP.GE.AND P0, PT, R197, R28.reuse, PT ;  /* 0x0000001cc500720c */ /* 0x080fe20003f06270 */
[----:B------:R-:W-:Y:S01]  /*6690*/  IMAD.WIDE R16, R203, 0x2, R16 ;  /* 0x00000002cb107825 */ /* 0x000fe200078e0210 */
[-C--:B------:R-:W-:Y:S02]  /*66a0*/  ISETP.GE.AND P2, PT, R199, R28.reuse, PT ;  /* 0x0000001cc700720c */ /* 0x080fe40003f46270 */
[-C--:B------:R-:W-:Y:S01]  /*66b0*/  ISETP.GE.AND P3, PT, R201, R28.reuse, PT ;  /* 0x0000001cc900720c */ /* 0x080fe20003f66270 */
[----:B------:R-:W-:Y:S01]  /*66c0*/  IMAD.WIDE R18, R203, 0x2, R18 ;  /* 0x00000002cb127825 */ /* 0x000fe200078e0212 */
[----:B------:R-:W-:-:S02]  /*66d0*/  ISETP.GE.AND P5, PT, R173, R28, PT ;  /* 0x0000001cad00720c */ /* 0x000fc40003fa6270 */
[----:B------:R-:W-:Y:S01]  /*66e0*/  PRMT R207, RZ, 0x7610, R207 ;  /* 0x00007610ffcf7816 */ /* 0x000fe200000000cf */
[----:B------:R-:W2:Y:S01]  /*66f0*/  @!P6 LDG.E.U16 R205, desc[UR26][R30.64] ;  /* 0x0000001a1ecde981 */ /* 0x000ea2000c1e1500 */
[-C--:B------:R-:W-:Y:S01]  /*6700*/  ISETP.GE.AND P6, PT, R177, R28.reuse, PT ;  /* 0x0000001cb100720c */ /* 0x080fe20003fc6270 */
[C---:B------:R-:W-:Y:S01]  /*6710*/  IMAD.WIDE R36, R203.reuse, 0x2, R36 ;  /* 0x00000002cb247825 */ /* 0x040fe200078e0224 */
[----:B------:R-:W-:Y:S02]  /*6720*/  PRMT R176, RZ, 0x7610, R176 ;  /* 0x00007610ffb07816 */ /* 0x000fe400000000b0 */
[----:B------:R-:W-:Y:S01]  /*6730*/  PRMT R178, RZ, 0x7610, R178 ;  /* 0x00007610ffb27816 */ /* 0x000fe200000000b2 */
[C---:B------:R-:W-:Y:S01]  /*6740*/  IMAD.WIDE R34, R203.reuse, 0x2, R34 ;  /* 0x00000002cb227825 */ /* 0x040fe200078e0222 */
[----:B------:R-:W-:Y:S02]  /*6750*/  PRMT R209, RZ, 0x7610, R209 ;  /* 0x00007610ffd17816 */ /* 0x000fe400000000d1 */
[----:B------:R-:W-:Y:S01]  /*6760*/  PRMT R211, RZ, 0x7610, R211 ;  /* 0x00007610ffd37816 */ /* 0x000fe200000000d3 */
[----:B------:R-:W-:Y:S01]  /*6770*/  IMAD.WIDE R32, R203, 0x2, R32 ;  /* 0x00000002cb207825 */ /* 0x000fe200078e0220 */
[----:B------:R-:W3:Y:S01]  /*6780*/  @!P2 LDG.E.U16 R176, desc[UR26][R34.64] ;  /* 0x0000001a22b0a981 */ /* 0x000ee2000c1e1500 */
[----:B------:R-:W-:-:S02]  /*6790*/  ISETP.GE.AND P2, PT, R175, R28, PT ;  /* 0x0000001caf00720c */ /* 0x000fc40003f46270 */
[----:B------:R-:W-:Y:S01]  /*67a0*/  IMAD.WIDE R26, R203, 0x2, R26 ;  /* 0x00000002cb1a7825 */ /* 0x000fe200078e021a */
[----:B------:R-:W4:Y:S01]  /*67b0*/  @!P0 LDG.E.U16 R207, desc[UR26][R32.64] ;  /* 0x0000001a20cf8981 */ /* 0x000f22000c1e1500 */
[-C--:B------:R-:W-:Y:S02]  /*67c0*/  ISETP.GE.AND P0, PT, R185, R28.reuse, PT ;  /* 0x0000001cb900720c */ /* 0x080fe40003f06270 */
[----:B------:R-:W-:Y:S01]  /*67d0*/  IMAD.WIDE R6, R203, 0x2, R6 ;  /* 0x00000002cb067825 */ /* 0x000fe200078e0206 */
[----:B------:R-:W5:Y:S01]  /*67e0*/  @!P3 LDG.E.U16 R178, desc[UR26][R36.64] ;  /* 0x0000001a24b2b981 */ /* 0x000f62000c1e1500 */
[-C--:B------:R-:W-:Y:S02]  /*67f0*/  ISETP.GE.AND P3, PT, R183, R28.reuse, PT ;  /* 0x0000001cb700720c */ /* 0x080fe40003f66270 */
[----:B------:R-:W-:Y:S01]  /*6800*/  IMAD.WIDE R8, R203, 0x2, R8 ;  /* 0x00000002cb087825 */ /* 0x000fe200078e0208 */
[----:B------:R-:W3:Y:S01]  /*6810*/  @!P5 LDG.E.U16 R209, desc[UR26][R18.64] ;  /* 0x0000001a12d1d981 */ /* 0x000ee2000c1e1500 */
[----:B------:R-:W-:-:S02]  /*6820*/  ISETP.GE.AND P5, PT, R187, R28, PT ;  /* 0x0000001cbb00720c */ /* 0x000fc40003fa6270 */
[----:B------:R-:W-:Y:S01]  /*6830*/  IMAD.WIDE R10, R203, 0x2, R10 ;  /* 0x00000002cb0a7825 */ /* 0x000fe200078e020a */
[----:B------:R-:W4:Y:S01]  /*6840*/  @!P6 LDG.E.U16 R211, desc[UR26][R16.64] ;  /* 0x0000001a10d3e981 */ /* 0x000f22000c1e1500 */
[-C--:B------:R-:W-:Y:S02]  /*6850*/  ISETP.GE.AND P6, PT, R179, R28.reuse, PT ;  /* 0x0000001cb300720c */ /* 0x080fe40003fc6270 */
[----:B------:R-:W-:Y:S01]  /*6860*/  PRMT R180, RZ, 0x7610, R180 ;  /* 0x00007610ffb47816 */ /* 0x000fe200000000b4 */
[C---:B------:R-:W-:Y:S01]  /*6870*/  IMAD.WIDE R14, R203.reuse, 0x2, R14 ;  /* 0x00000002cb0e7825 */ /* 0x040fe200078e020e */
[----:B------:R-:W-:Y:S02]  /*6880*/  PRMT R213, RZ, 0x7610, R213 ;  /* 0x00007610ffd57816 */ /* 0x000fe400000000d5 */
[----:B------:R-:W-:Y:S01]  /*6890*/  PRMT R215, RZ, 0x7610, R215 ;  /* 0x00007610ffd77816 */ /* 0x000fe200000000d7 */
[C---:B------:R-:W-:Y:S01]  /*68a0*/  IMAD.WIDE R20, R203.reuse, 0x2, R20 ;  /* 0x00000002cb147825 */ /* 0x040fe200078e0214 */
[----:B------:R-:W-:Y:S01]  /*68b0*/  PRMT R184, RZ, 0x7610, R184 ;  /* 0x00007610ffb87816 */ /* 0x000fe200000000b8 */
[----:B------:R-:W4:Y:S01]  /*68c0*/  @!P0 LDG.E.U16 R180, desc[UR26][R14.64] ;  /* 0x0000001a0eb48981 */ /* 0x000f22000c1e1500 */
[----:B------:R-:W-:Y:S01]  /*68d0*/  PRMT R217, RZ, 0x7610, R217 ;  /* 0x00007610ffd97816 */ /* 0x000fe200000000d9 */
[----:B------:R-:W-:Y:S01]  /*68e0*/  IMAD.WIDE R22, R203, 0x2, R22 ;  /* 0x00000002cb167825 */ /* 0x000fe200078e0216 */
[-C--:B------:R-:W-:Y:S01]  /*68f0*/  ISETP.GE.AND P0, PT, R181, R28.reuse, PT ;  /* 0x0000001cb500720c */ /* 0x080fe20003f06270 */
[----:B------:R-:W4:Y:S01]  /*6900*/  @!P2 LDG.E.U16 R213, desc[UR26][R10.64] ;  /* 0x0000001a0ad5a981 */ /* 0x000f22000c1e1500 */
[----:B------:R-:W-:Y:S01]  /*6910*/  ISETP.GE.AND P2, PT, R191, R28, PT ;  /* 0x0000001cbf00720c */ /* 0x000fe20003f46270 */
[----:B------:R-:W-:-:S02]  /*6920*/  IMAD.WIDE R24, R203, 0x2, R24 ;  /* 0x00000002cb187825 */ /* 0x000fc400078e0218 */
[----:B------:R-:W5:Y:S01]  /*6930*/  @!P3 LDG.E.U16 R215, desc[UR26][R8.64] ;  /* 0x0000001a08d7b981 */ /* 0x000f62000c1e1500 */
[-C--:B------:R-:W-:Y:S01]  /*6940*/  ISETP.GE.AND P3, PT, R193, R28.reuse, PT ;  /* 0x0000001cc100720c */ /* 0x080fe20003f66270 */
[----:B------:R-:W-:Y:S02]  /*6950*/  IMAD.WIDE R4, R203, 0x2, R4 ;  /* 0x00000002cb047825 */ /* 0x000fe400078e0204 */
[----:B------:R-:W5:Y:S01]  /*6960*/  @!P5 LDG.E.U16 R184, desc[UR26][R6.64] ;  /* 0x0000001a06b8d981 */ /* 0x000f62000c1e1500 */
[-C--:B------:R-:W-:Y:S01]  /*6970*/  ISETP.GE.AND P5, PT, R189, R28.reuse, PT ;  /* 0x0000001cbd00720c */ /* 0x080fe20003fa6270 */
[----:B------:R-:W-:Y:S02]  /*6980*/  IMAD.WIDE R12, R203, 0x2, R12 ;  /* 0x00000002cb0c7825 */ /* 0x000fe400078e020c */
[----:B------:R-:W5:Y:S01]  /*6990*/  @!P6 LDG.E.U16 R217, desc[UR26][R26.64] ;  /* 0x0000001a1ad9e981 */ /* 0x000f62000c1e1500 */
[----:B------:R-:W-:Y:S01]  /*69a0*/  ISETP.GE.AND P6, PT, R195, R28, PT ;  /* 0x0000001cc300720c */ /* 0x000fe20003fc6270 */
[----:B------:R-:W-:Y:S01]  /*69b0*/  IMAD.WIDE R38, R169, 0x2, R38 ;  /* 0x00000002a9267825 */ /* 0x000fe200078e0226 */
[----:B------:R-:W-:-:S02]  /*69c0*/  PRMT R219, RZ, 0x7610, R219 ;  /* 0x00007610ffdb7816 */ /* 0x000fc400000000db */
[----:B------:R-:W-:Y:S01]  /*69d0*/  PRMT R182, RZ, 0x7610, R182 ;  /* 0x00007610ffb67816 */ /* 0x000fe200000000b6 */
[----:B------:R-:W-:Y:S01]  /*69e0*/  IMAD.WIDE R42, R169, 0x2, R42 ;  /* 0x00000002a92a7825 */ /* 0x000fe200078e022a */
[----:B------:R-:W-:Y:S02]  /*69f0*/  PRMT R186, RZ, 0x7610, R186 ;  /* 0x00007610ffba7816 */ /* 0x000fe400000000ba */
[----:B------:R-:W-:Y:S01]  /*6a00*/  PRMT R188, RZ, 0x7610, R188 ;  /* 0x00007610ffbc7816 */ /* 0x000fe200000000bc */
[----:B------:R-:W5:Y:S01]  /*6a10*/  @!P0 LDG.E.U16 R219, desc[UR26][R24.64] ;  /* 0x0000001a18db8981 */ /* 0x000f62000c1e1500 */
[----:B------:R-:W-:-:S03]  /*6a20*/  PRMT R190, RZ, 0x7610, R190 ;  /* 0x00007610ffbe7816 */ /* 0x000fc600000000be */
[----:B------:R-:W5:Y:S04]  /*6a30*/  @!P2 LDG.E.U16 R182, desc[UR26][R12.64] ;  /* 0x0000001a0cb6a981 */ /* 0x000f68000c1e1500 */
[----:B------:R-:W5:Y:S04]  /*6a40*/  @!P5 LDG.E.U16 R188, desc[UR26][R22.64] ;  /* 0x0000001a16bcd981 */ /* 0x000f68000c1e1500 */
[----:B------:R-:W5:Y:S04]  /*6a50*/  @!P3 LDG.E.U16 R186, desc[UR26][R4.64] ;  /* 0x0000001a04bab981 */ /* 0x000f68000c1e1500 */
[----:B------:R-:W5:Y:S01]  /*6a60*/  @!P6 LDG.E.U16 R190, desc[UR26][R20.64] ;  /* 0x0000001a14bee981 */ /* 0x000f62000c1e1500 */
[----:B------:R-:W-:Y:S01]  /*6a70*/  BAR.SYNC.DEFER_BLOCKING 0x0 ;  /* 0x0000000000007b1d */ /* 0x000fe20000010000 */
[----:B------:R-:W-:-:S02]  /*6a80*/  ISETP.GE.AND P0, PT, R172, R28, PT ;  /* 0x0000001cac00720c */ /* 0x000fc40003f06270 */
[----:B------:R-:W-:Y:S02]  /*6a90*/  PRMT R221, RZ, 0x7610, R221 ;  /* 0x00007610ffdd7816 */ /* 0x000fe400000000dd */
[----:B------:R-:W-:Y:S02]  /*6aa0*/  PRMT R225, RZ, 0x7610, R225 ;  /* 0x00007610ffe17816 */ /* 0x000fe400000000e1 */
[----:B------:R-:W-:Y:S02]  /*6ab0*/  PRMT R223, RZ, 0x7610, R223 ;  /* 0x00007610ffdf7816 */ /* 0x000fe400000000df */
[----:B------:R-:W-:-:S05]  /*6ac0*/  PRMT R227, RZ, 0x7610, R227 ;  /* 0x00007610ffe37816 */ /* 0x000fca00000000e3 */
[----:B------:R-:W5:Y:S04]  /*6ad0*/  @!P0 LDG.E.U16 R221, desc[UR26][R38.64] ;  /* 0x0000001a26dd8981 */ /* 0x000f68000c1e1500 */
[----:B------:R-:W5:Y:S04]  /*6ae0*/  @!P0 LDG.E.U16 R225, desc[UR26][R46.64] ;  /* 0x0000001a2ee18981 */ /* 0x000f68000c1e1500 */
[----:B------:R-:W5:Y:S04]  /*6af0*/  @!P0 LDG.E.U16 R223, desc[UR26][R42.64] ;  /* 0x0000001a2adf8981 */ /* 0x000f68000c1e1500 */
[----:B------:R-:W5:Y:S01]  /*6b00*/  @!P0 LDG.E.U16 R227, desc[UR26][R50.64] ;  /* 0x0000001a32e38981 */ /* 0x000f62000c1e1500 */
[----:B------:R-:W-:Y:S01]  /*6b10*/  PRMT R229, RZ, 0x7610, R229 ;  /* 0x00007610ffe57816 */ /* 0x000fe200000000e5 */
[----:B------:R-:W-:Y:S01]  /*6b20*/  IMAD.WIDE R164, R169, 0x2, R164 ;  /* 0x00000002a9a47825 */ /* 0x000fe200078e02a4 */
[----:B------:R-:W-:-:S02]  /*6b30*/  PRMT R233, RZ, 0x7610, R233 ;  /* 0x00007610ffe97816 */ /* 0x000fc400000000e9 */
[----:B------:R-:W-:Y:S01]  /*6b40*/  PRMT R237, RZ, 0x7610, R237 ;  /* 0x00007610ffed7816 */ /* 0x000fe200000000ed */
[C---:B------:R-:W-:Y:S01]  /*6b50*/  IMAD.WIDE R160, R169.reuse, 0x2, R160 ;  /* 0x00000002a9a07825 */ /* 0x040fe200078e02a0 */
[----:B------:R-:W-:Y:S02]  /*6b60*/  PRMT R241, RZ, 0x7610, R241 ;  /* 0x00007610fff17816 */ /* 0x000fe400000000f1 */
[----:B------:R-:W-:Y:S01]  /*6b70*/  PRMT R245, RZ, 0x7610, R245 ;  /* 0x00007610fff57816 */ /* 0x000fe200000000f5 */
[C---:B------:R-:W-:Y:S01]  /*6b80*/  IMAD.WIDE R156, R169.reuse, 0x2, R156 ;  /* 0x00000002a99c7825 */ /* 0x040fe200078e029c */
[----:B------:R-:W-:Y:S02]  /*6b90*/  PRMT R249, RZ, 0x7610, R249 ;  /* 0x00007610fff97816 */ /* 0x000fe400000000f9 */
        /* <DEDUP_REMOVED lines=17> */
[----:B------:R-:W-:Y:S01]  /*6cb0*/  PRMT R236, RZ, 0x7610, R236 ;  /* 0x00007610ffec7816 */ /* 0x000fe200000000ec */
[----:B------:R-:W5:Y:S01]  /*6cc0*/  @!P0 LDG.E.U16 R216, desc[UR26][R136.64] ;  /* 0x0000001a88d88981 */ /* 0x000f62000c1e1500 */
        /* <DEDUP_REMOVED lines=43> */
[----:B------:R-:W5:Y:S02]  /*6f80*/  @!P0 LDG.E.U16 R249, desc[UR26][R90.64] ;  /* 0x0000001a5af98981 */ /* 0x000f64000c1e1500 */
[----:B------:R-:W-:-:S02]  /*6f90*/  IMAD.WIDE R82, R169, 0x2, R82 ;  /* 0x00000002a9527825 */ /* 0x000fc400078e0252 */
[----:B------:R-:W5:Y:S02]  /*6fa0*/  @!P0 LDG.E.U16 R245, desc[UR26][R86.64] ;  /* 0x0000001a56f58981 */ /* 0x000f64000c1e1500 */
[C---:B------:R-:W-:Y:S02]  /*6fb0*/  IMAD.WIDE R78, R169.reuse, 0x2, R78 ;  /* 0x00000002a94e7825 */ /* 0x040fe400078e024e */
[----:B------:R-:W5:Y:S02]  /*6fc0*/  @!P0 LDG.E.U16 R241, desc[UR26][R82.64] ;  /* 0x0000001a52f18981 */ /* 0x000f64000c1e1500 */
[C---:B------:R-:W-:Y:S02]  /*6fd0*/  IMAD.WIDE R74, R169.reuse, 0x2, R74 ;  /* 0x00000002a94a7825 */ /* 0x040fe400078e024a */
        /* <DEDUP_REMOVED lines=11> */
[----:B------:R-:W-:-:S04]  /*7090*/  IMAD.WIDE R162, R169, 0x2, R162 ;  /* 0x00000002a9a27825 */ /* 0x000fc800078e02a2 */
[C---:B------:R-:W-:Y:S01]  /*70a0*/  IMAD.WIDE R158, R169.reuse, 0x2, R158 ;  /* 0x00000002a99e7825 */ /* 0x040fe200078e029e */
[----:B------:R-:W5:Y:S03]  /*70b0*/  @!P0 LDG.E.U16 R242, desc[UR26][R162.64] ;  /* 0x0000001aa2f28981 */ /* 0x000f66000c1e1500 */
        /* <DEDUP_REMOVED lines=24> */
[----:B------:R-:W-:-:S04]  /*7240*/  IMAD.WIDE R104, R169, 0x2, R104 ;  /* 0x00000002a9687825 */ /* 0x000fc800078e0268 */
[C---:B------:R-:W-:Y:S01]  /*7250*/  IMAD.WIDE R100, R169.reuse, 0x2, R100 ;  /* 0x00000002a9647825 */ /* 0x040fe200078e0264 */
[----:B--2---:R0:W-:Y:S03]  /*7260*/  STS.U16 [R174+UR13+0x9000], R205 ;  /* 0x009000cdae007988 */ /* 0x0041e6000800040d */
[----:B------:R-:W-:-:S04]  /*7270*/  IMAD.WIDE R96, R169, 0x2, R96 ;  /* 0x00000002a9607825 */ /* 0x000fc800078e0260 */
[----:B------:R-:W-:-:S04]  /*7280*/  IMAD.WIDE R92, R169, 0x2, R92 ;  /* 0x00000002a95c7825 */ /* 0x000fc800078e025c */
[C---:B------:R-:W-:Y:S01]  /*7290*/  IMAD.WIDE R88, R169.reuse, 0x2, R88 ;  /* 0x00000002a9587825 */ /* 0x040fe200078e0258 */
[----:B0-----:R-:W-:Y:S01]  /*72a0*/  PRMT R205, RZ, 0x7610, R205 ;  /* 0x00007610ffcd7816 */ /* 0x001fe200000000cd */
[----:B------:R-:W2:Y:S02]  /*72b0*/  @!P0 LDG.E.U16 R251, desc[UR26][R92.64] ;  /* 0x0000001a5cfb8981 */ /* 0x000ea4000c1e1500 */
[C---:B------:R-:W-:Y:S02]  /*72c0*/  IMAD.WIDE R84, R169.reuse, 0x2, R84 ;  /* 0x00000002a9547825 */ /* 0x040fe400078e0254 */
[----:B------:R-:W2:Y:S02]  /*72d0*/  @!P0 LDG.E.U16 R247, desc[UR26][R88.64] ;  /* 0x0000001a58f78981 */ /* 0x000ea4000c1e1500 */
[C---:B------:R-:W-:Y:S02]  /*72e0*/  IMAD.WIDE R80, R169.reuse, 0x2, R80 ;  /* 0x00000002a9507825 */ /* 0x040fe400078e0250 */
[----:B------:R-:W2:Y:S04]  /*72f0*/  @!P0 LDG.E.U16 R243, desc[UR26][R84.64] ;  /* 0x0000001a54f38981 */ /* 0x000ea8000c1e1500 */
[----:B---3--:R0:W-:Y:S01]  /*7300*/  STS.U16 [R174+UR13+0x9400], R209 ;  /* 0x009400d1ae007988 */ /* 0x0081e2000800040d */
[----:B------:R-:W-:-:S03]  /*7310*/  IMAD.WIDE R76, R169, 0x2, R76 ;  /* 0x00000002a94c7825 */ /* 0x000fc600078e024c */
[----:B------:R-:W3:Y:S01]  /*7320*/  @!P0 LDG.E.U16 R239, desc[UR26][R80.64] ;  /* 0x0000001a50ef8981 */ /* 0x000ee2000c1e1500 */
[----:B------:R-:W-:-:S03]  /*7330*/  IMAD.WIDE R72, R169, 0x2, R72 ;  /* 0x00000002a9487825 */ /* 0x000fc600078e0248 */
[----:B------:R-:W2:Y:S01]  /*7340*/  @!P0 LDG.E.U16 R235, desc[UR26][R76.64] ;  /* 0x0000001a4ceb8981 */ /* 0x000ea2000c1e1500 */
[C---:B------:R-:W-:Y:S01]  /*7350*/  IMAD.WIDE R68, R169.reuse, 0x2, R68 ;  /* 0x00000002a9447825 */ /* 0x040fe200078e0244 */
[----:B0-----:R-:W-:Y:S02]  /*7360*/  PRMT R209, RZ, 0x7610, R209 ;  /* 0x00007610ffd17816 */ /* 0x001fe400000000d1 */
[----:B------:R-:W2:Y:S04]  /*7370*/  @!P0 LDG.E.U16 R231, desc[UR26][R72.64] ;  /* 0x0000001a48e78981 */ /* 0x000ea8000c1e1500 */
[----:B----4-:R0:W-:Y:S01]  /*7380*/  STS.U16 [R174+UR13+0x9800], R213 ;  /* 0x009800d5ae007988 */ /* 0x0101e2000800040d */
[----:B------:R-:W-:-:S04]  /*7390*/  IMAD.WIDE R64, R169, 0x2, R64 ;  /* 0x00000002a9407825 */ /* 0x000fc800078e0240 */
[----:B------:R-:W-:Y:S01]  /*73a0*/  IMAD.WIDE R60, R169, 0x2, R60 ;  /* 0x00000002a93c7825 */ /* 0x000fe200078e023c */
[----:B-----5:R1:W-:Y:S04]  /*73b0*/  STS.U16 [R174+UR13+0x9c00], R217 ;  /* 0x009c00d9ae007988 */ /* 0x0203e8000800040d */
[----:B------:R-:W-:Y:S04]  /*73c0*/  STS.U16 [R170+UR13+0x9100], R207 ;  /* 0x009100cfaa007988 */ /* 0x000fe8000800040d */
[----:B------:R-:W-:Y:S04]  /*73d0*/  STS.U16 [R170+UR13+0x9500], R211 ;  /* 0x009500d3aa007988 */ /* 0x000fe8000800040d */
[----:B------:R-:W-:Y:S04]  /*73e0*/  STS.U16 [R170+UR13+0x9900], R215 ;  /* 0x009900d7aa007988 */ /* 0x000fe8000800040d */
[----:B------:R-:W-:Y:S01]  /*73f0*/  STS.U16 [R170+UR13+0x9d00], R219 ;  /* 0x009d00dbaa007988 */ /* 0x000fe2000800040d */
[----:B0-----:R-:W-:-:S03]  /*7400*/  PRMT R213, RZ, 0x7610, R213 ;  /* 0x00007610ffd57816 */ /* 0x001fc600000000d5 */
[----:B------:R0:W-:Y:S01]  /*7410*/  STS.U16 [R133+UR13+0x9200], R176 ;  /* 0x009200b085007988 */ /* 0x0001e2000800040d */
[----:B-1----:R-:W-:-:S03]  /*7420*/  PRMT R217, RZ, 0x7610, R217 ;  /* 0x00007610ffd97816 */ /* 0x002fc600000000d9 */
[----:B------:R1:W-:Y:S04]  /*7430*/  STS.U16 [R133+UR13+0x9600], R180 ;  /* 0x009600b485007988 */ /* 0x0003e8000800040d */
[----:B------:R4:W-:Y:S04]  /*7440*/  STS.U16 [R133+UR13+0x9a00], R184 ;  /* 0x009a00b885007988 */ /* 0x0009e8000800040d */
[----:B------:R5:W-:Y:S01]  /*7450*/  STS.U16 [R133+UR13+0x9e00], R188 ;  /* 0x009e00bc85007988 */ /* 0x000be2000800040d */
[----:B0-----:R-:W-:-:S03]  /*7460*/  PRMT R176, RZ, 0x7610, R176 ;  /* 0x00007610ffb07816 */ /* 0x001fc600000000b0 */
[----:B------:R0:W-:Y:S01]  /*7470*/  STS.U16 [R29+UR13+0x9300], R178 ;  /* 0x009300b21d007988 */ /* 0x0001e2000800040d */
[----:B-1----:R-:W-:-:S03]  /*7480*/  PRMT R180, RZ, 0x7610, R180 ;  /* 0x00007610ffb47816 */ /* 0x002fc600000000b4 */
[----:B------:R1:W-:Y:S01]  /*7490*/  STS.U16 [R29+UR13+0x9700], R182 ;  /* 0x009700b61d007988 */ /* 0x0003e2000800040d */
[----:B----4-:R-:W-:-:S03]  /*74a0*/  PRMT R184, RZ, 0x7610, R184 ;  /* 0x00007610ffb87816 */ /* 0x010fc600000000b8 */
[----:B------:R4:W-:Y:S01]  /*74b0*/  STS.U16 [R29+UR13+0x9b00], R186 ;  /* 0x009b00ba1d007988 */ /* 0x0009e2000800040d */
[----:B-----5:R-:W-:-:S03]  /*74c0*/  PRMT R188, RZ, 0x7610, R188 ;  /* 0x00007610ffbc7816 */ /* 0x020fc600000000bc */
[----:B------:R-:W-:Y:S01]  /*74d0*/  STS.U16 [R29+UR13+0x9f00], R190 ;  /* 0x009f00be1d007988 */ /* 0x000fe2000800040d */
[----:B------:R-:W-:Y:S01]  /*74e0*/  PRMT R207, RZ, 0x7610, R207 ;  /* 0x00007610ffcf7816 */ /* 0x000fe200000000cf */
[----:B------:R-:W-:Y:S01]  /*74f0*/  IMAD.WIDE R56, R169, 0x2, R56 ;  /* 0x00000002a9387825 */ /* 0x000fe200078e0238 */
[----:B------:R-:W-:Y:S01]  /*7500*/  PRMT R211, RZ, 0x7610, R211 ;  /* 0x00007610ffd37816 */ /* 0x000fe200000000d3 */
[----:B------:R-:W5:Y:S01]  /*7510*/  @!P0 LDG.E.U16 R213, desc[UR26][R54.64] ;  /* 0x0000001a36d58981 */ /* 0x000f62000c1e1500 */
[----:B------:R-:W-:-:S03]  /*7520*/  PRMT R215, RZ, 0x7610, R215 ;  /* 0x00007610ffd77816 */ /* 0x000fc600000000d7 */
[----:B------:R4:W-:Y:S01]  /*7530*/  STS.U16 [R174+UR13+0x4000], R221 ;  /* 0x004000ddae007988 */ /* 0x0009e2000800040d */
[----:B------:R-:W-:-:S03]  /*7540*/  PRMT R219, RZ, 0x7610, R219 ;  /* 0x00007610ffdb7816 */ /* 0x000fc600000000db */
[----:B------:R4:W-:Y:S01]  /*7550*/  STS.U16 [R174+UR13+0x4400], R225 ;  /* 0x004400e1ae007988 */ /* 0x0009e2000800040d */
[----:B0-----:R-:W-:Y:S01]  /*7560*/  PRMT R178, RZ, 0x7610, R178 ;  /* 0x00007610ffb27816 */ /* 0x001fe200000000b2 */
[C---:B------:R-:W-:Y:S01]  /*7570*/  IMAD.WIDE R52, R169.reuse, 0x2, R52 ;  /* 0x00000002a9347825 */ /* 0x040fe200078e0234 */
[----:B-1----:R-:W-:Y:S01]  /*7580*/  PRMT R182, RZ, 0x7610, R182 ;  /* 0x00007610ffb67816 */ /* 0x002fe200000000b6 */
[----:B------:R0:W-:Y:S01]  /*7590*/  STS.U16 [R174+UR13+0x4200], R223 ;  /* 0x004200dfae007988 */ /* 0x0001e2000800040d */
[----:B----4-:R-:W-:Y:S02]  /*75a0*/  PRMT R186, RZ, 0x7610, R186 ;  /* 0x00007610ffba7816 */ /* 0x010fe400000000ba */
[----:B------:R-:W-:Y:S01]  /*75b0*/  PRMT R221, RZ, 0x7610, R221 ;  /* 0x00007610ffdd7816 */ /* 0x000fe200000000dd */
[----:B------:R1:W-:Y:S01]  /*75c0*/  STS.U16 [R174+UR13+0x4600], R227 ;  /* 0x004600e3ae007988 */ /* 0x0003e2000800040d */
[----:B------:R-:W-:Y:S02]  /*75d0*/  PRMT R190, RZ, 0x7610, R190 ;  /* 0x00007610ffbe7816 */ /* 0x000fe400000000be */
[----:B------:R-:W-:Y:S01]  /*75e0*/  PRMT R225, RZ, 0x7610, R225 ;  /* 0x00007610ffe17816 */ /* 0x000fe200000000e1 */
[----:B------:R-:W-:Y:S01]  /*75f0*/  IMAD.WIDE R48, R169, 0x2, R48 ;  /* 0x00000002a9307825 */ /* 0x000fe200078e0230 */
[----:B------:R-:W4:Y:S01]  /*7600*/  @!P0 LDG.E.U16 R217, desc[UR26][R58.64] ;  /* 0x0000001a3ad98981 */ /* 0x000f22000c1e1500 */
[----:B0-----:R-:W-:-:S02]  /*7610*/  PRMT R223, RZ, 0x7610, R223 ;  /* 0x00007610ffdf7816 */ /* 0x001fc400000000df */
[C---:B------:R-:W-:Y:S01]  /*7620*/  IMAD.WIDE R44, R169.reuse, 0x2, R44 ;  /* 0x00000002a92c7825 */ /* 0x040fe200078e022c */
[----:B------:R-:W2:Y:S01]  /*7630*/  @!P0 LDG.E.U16 R221, desc[UR26][R62.64] ;  /* 0x0000001a3edd8981 */ /* 0x000ea2000c1e1500 */
[----:B-1----:R-:W-:Y:S02]  /*7640*/  PRMT R227, RZ, 0x7610, R227 ;  /* 0x00007610ffe37816 */ /* 0x002fe400000000e3 */
[C---:B------:R-:W-:Y:S01]  /*7650*/  IMAD.WIDE R40, R169.reuse, 0x2, R40 ;  /* 0x00000002a9287825 */ /* 0x040fe200078e0228 */
[----:B------:R-:W3:Y:S03]  /*7660*/  @!P0 LDG.E.U16 R225, desc[UR26][R66.64] ;  /* 0x0000001a42e18981 */ /* 0x000ee6000c1e1500 */
[----:B------:R-:W-:Y:S01]  /*7670*/  IMAD.WIDE R166, R169, 0x2, R166 ;  /* 0x00000002a9a67825 */ /* 0x000fe200078e02a6 */
[----:B------:R-:W3:Y:S04]  /*7680*/  @!P0 LDG.E.U16 R176, desc[UR26][R94.64] ;  /* 0x0000001a5eb08981 */ /* 0x000ee8000c1e1500 */
        /* <DEDUP_REMOVED lines=36> */
[----:B------:R-:W-:-:S04]  /*78d0*/  ULEA UR15, UR5, UR13, 0x3 ;  /* 0x0000000d050f7291 */ /* 0x000fc8000f8e18ff */
[----:B------:R-:W-:Y:S01]  /*78e0*/  UIADD3 UR15, UPT, UPT, UR15, 0xa000, URZ ;  /* 0x0000a0000f0f7890 */ /* 0x000fe2000fffe0ff */
[----:B-----5:R0:W-:Y:S04]  /*78f0*/  STS.U16 [R174+UR13+0x4800], R213 ;  /* 0x004800d5ae007988 */ /* 0x0201e8000800040d */
[----:B----4-:R0:W-:Y:S04]  /*7900*/  STS.U16 [R174+UR13+0x4a00], R217 ;  /* 0x004a00d9ae007988 */ /* 0x0101e8000800040d */
[----:B--2---:R0:W-:Y:S04]  /*7910*/  STS.U16 [R174+UR13+0x4c00], R221 ;  /* 0x004c00ddae007988 */ /* 0x0041e8000800040d */
[----:B---3--:R0:W-:Y:S04]  /*7920*/  STS.U16 [R174+UR13+0x4e00], R225 ;  /* 0x004e00e1ae007988 */ /* 0x0081e8000800040d */
        /* <DEDUP_REMOVED lines=36> */
[----:B------:R1:W-:Y:S06]  /*7b70*/  MEMBAR.ALL.CTA ;  /* 0x0000000000007992 */ /* 0x0003ec0000008000 */
[----:B-1----:R-:W1:Y:S02]  /*7b80*/  FENCE.VIEW.ASYNC.S ;  /* 0x00000000000073c6 */ /* 0x002e640000000000 */
[----:B-1----:R-:W-:Y:S06]  /*7b90*/  BAR.SYNC.DEFER_BLOCKING 0x0 ;  /* 0x0000000000007b1d */ /* 0x002fec0000010000 */
[----:B------:R-:W-:Y:S05]  /*7ba0*/  @P4 BRA `(.L_x_9) ;  /* 0x00000000003c4947 */ /* 0x000fea0003800000 */
[----:B------:R-:W-:Y:S01]  /*7bb0*/  UMOV UR20, UR8 ;  /* 0x0000000800147c82 */ /* 0x000fe20008000000 */
[----:B------:R-:W-:Y:S01]  /*7bc0*/  UMOV UR21, 0x40004040 ;  /* 0x4000404000157882 */ /* 0x000fe20000000000 */
[----:B------:R-:W-:Y:S01]  /*7bd0*/  UMOV UR22, UR10 ;  /* 0x0000000a00167c82 */ /* 0x000fe20008000000 */
[----:B------:R-:W-:Y:S01]  /*7be0*/  UMOV UR23, 0x80004020 ;  /* 0x8000402000177882 */ /* 0x000fe20000000000 */
[----:B------:R-:W-:Y:S01]  /*7bf0*/  UMOV UR24, 0x0 ;  /* 0x0000000000187882 */ /* 0x000fe20000000000 */
[----:B------:R-:W-:Y:S01]  /*7c00*/  UMOV UR25, 0x4408490 ;  /* 0x0440849000197882 */ /* 0x000fe20000000000 */
[----:B------:R-:W-:Y:S01]  /*7c10*/  UMOV UR6, UR15 ;  /* 0x0000000f00067c82 */ /* 0x000fe20008000000 */
[----:B------:R-:W-:Y:S01]  /*7c20*/  UMOV UR7, URZ ;  /* 0x000000ff00077c82 */ /* 0x000fe20008000000 */
[----:B------:R-:W-:Y:S01]  /*7c30*/  UMOV UR28, 0x0 ;  /* 0x00000000001c7882 */ /* 0x000fe20000000000 */
[----:B------:R-:W-:Y:S01]  /*7c40*/  UMOV UR29, 0x4408490 ;  /* 0x04408490001d7882 */ /* 0x000fe20000000000 */
[----:B------:R1:W-:Y:S01]  /*7c50*/  UTCHMMA gdesc[UR20], gdesc[UR22], tmem[UR12], tmem[UR24], idesc[UR25], UPT ;  /* 0x00ff1816140075ea */ /* 0x0003e2000b80000c */
[----:B------:R-:W-:Y:S01]  /*7c60*/  UMOV UR6, UR6 ;  /* 0x0000000600067c82 */ /* 0x000fe20008000000 */
[----:B------:R1:W-:Y:S01]  /*7c70*/  UTCHMMA gdesc[UR16], gdesc[UR18], tmem[UR12], tmem[UR28], idesc[UR29], UPT ;  /* 0x00ff1c12100075ea */ /* 0x0003e2000b80000c */
[----:B------:R1:W-:Y:S01]  /*7c80*/  UTCBAR [UR6], URZ ;  /* 0x000000ff060073e9 */ /* 0x0003e200080000ff */
[----:B------:R-:W-:-:S02]  /*7c90*/  NOP ;  /* 0x0000000000007918 */ /* 0x000fc40000000000 */
.L_x_9:
[----:B------:R-:W-:Y:S01]  /*7ca0*/  UIADD3 UR5, UPT, UPT, UR5, 0x1, URZ ;  /* 0x0000000105057890 */ /* 0x000fe2000fffe0ff */
[----:B------:R-:W-:Y:S02]  /*7cb0*/  VIADD R168, R168, 0xffffffff ;  /* 0xffffffffa8a87836 */ /* 0x000fe40000000000 */
[----:B------:R-:W-:Y:S01]  /*7cc0*/  VIADD R28, R28, 0xffffffe0 ;  /* 0xffffffe01c1c7836 */ /* 0x000fe20000000000 */
[----:B------:R-:W-:Y:S02]  /*7cd0*/  UISETP.GT.AND UP1, UPT, UR5, 0x1, UPT ;  /* 0x000000010500788c */ /* 0x000fe4000bf24270 */
[----:B------:R-:W-:Y:S02]  /*7ce0*/  ISETP.NE.U32.AND P0, PT, R168, RZ, PT ;  /* 0x000000ffa800720c */ /* 0x000fe40003f05070 */
[----:B-1----:R-:W-:Y:S02]  /*7cf0*/  USEL UR6, URZ, 0x1, !UP1 ;  /* 0x00000001ff067887 */ /* 0x002fe4000c800000 */
[----:B------:R-:W-:-:S02]  /*7d00*/  USEL UR5, UR5, URZ, !UP1 ;  /* 0x000000ff05057287 */ /* 0x000fc4000c800000 */
[----:B------:R-:W-:-:S03]  /*7d10*/  ULOP3.LUT UR7, UR4, UR6, URZ, 0x3c, !UPT ;  /* 0x0000000604077292 */ /* 0x000fc6000f8e3cff */
[----:B------:R-:W-:-:S04]  /*7d20*/  UMOV UR6, UR4 ;  /* 0x0000000400067c82 */ /* 0x000fc80008000000 */
[----:B------:R-:W-:Y:S01]  /*7d30*/  UMOV UR4, UR7 ;  /* 0x0000000700047c82 */ /* 0x000fe20008000000 */
[----:B------:R-:W-:Y:S05]  /*7d40*/  @P0 BRA `(.L_x_10) ;  /* 0xffffffe800280947 */ /* 0x000fea000383ffff */
.L_x_7:
[----:B------:R-:W-:Y:S01]  /*7d50*/  ISETP.GE.AND P0, PT, R171, 0x20, PT ;  /* 0x00000020ab00780c */ /* 0x000fe20003f06270 */
[C---:B------:R-:W-:Y:S02]  /*7d60*/  IMAD.SHL.U32 R133, R132.reuse, 0x80, RZ ;  /* 0x0000008084857824 */ /* 0x040fe400078e00ff */
[----:B------:R-:W-:-:S10]  /*7d70*/  IMAD.SHL.U32 R143, R132, 0x10, RZ ;  /* 0x00000010848f7824 */ /* 0x000fd400078e00ff */
[----:B------:R-:W-:Y:S05]  /*7d80*/  @!P0 BRA `(.L_x_11) ;  /* 0x0000000000108947 */ /* 0x000fea0003800000 */
[----:B------:R-:W-:-:S06]  /*7d90*/  USHF.L.U32 UR6, UR6, 0x1f, URZ ;  /* 0x0000001f06067899 */ /* 0x000fcc00080006ff */
[----:B------:R-:W-:-:S04]  /*7da0*/  IMAD.U32 R4, RZ, RZ, UR6 ;  /* 0x00000006ff047e24 */ /* 0x000fc8000f8e00ff */
[----:B------:R-:W1:Y:S02]  /*7db0*/  SYNCS.PHASECHK.TRANS64.TRYWAIT P0, [UR15], R4 ;  /* 0x00000004ff0075a7 */ /* 0x000e64000800110f */
[----:B-1----:R-:W-:Y:S05]  /*7dc0*/  @!P0 BRA `(.L_x_12) ;  /* 0x0000004400808947 */ /* 0x002fea0003800000 */
.L_x_11:
[----:B------:R-:W-:Y:S01]  /*7dd0*/  BAR.SYNC.DEFER_BLOCKING 0x0 ;  /* 0x0000000000007b1d */ /* 0x000fe20000010000 */
[----:B------:R-:W-:Y:S02]  /*7de0*/  LOP3.LUT R134, R133, 0x800, RZ, 0xc0, !PT ;  /* 0x0000080085867812 */ /* 0x000fe400078ec0ff */
[----:B------:R-:W-:Y:S02]  /*7df0*/  LOP3.LUT R133, R143, 0xf0, RZ, 0xc0, !PT ;  /* 0x000000f08f857812 */ /* 0x000fe400078ec0ff */
[----:B------:R-:W-:Y:S01]  /*7e00*/  LOP3.LUT R145, R132, 0x60, RZ, 0xc0, !PT ;  /* 0x0000006084917812 */ /* 0x000fe200078ec0ff */
[----:B0-----:R-:W0:Y:S01]  /*7e10*/  LDCU.128 UR8, c[0x0][0x390] ;  /* 0x00007200ff0877ac */ /* 0x001e220008000c00 */
[----:B------:R-:W-:Y:S02]  /*7e20*/  IADD3 R144, PT, PT, R133, UR13, R134 ;  /* 0x0000000d85907c10 */ /* 0x000fe4000fffe086 */
[C---:B------:R-:W-:Y:S01]  /*7e30*/  LOP3.LUT R132, R0.reuse, R3, RZ, 0xfc, !PT ;  /* 0x0000000300847212 */ /* 0x040fe200078efcff */
[----:B------:R-:W1:Y:S01]  /*7e40*/  LDCU UR4, c[0x0][0x3b4] ;  /* 0x00007680ff0477ac */ /* 0x000e620008000800 */
[----:B------:R-:W-:-:S02]  /*7e50*/  LOP3.LUT R133, R0, 0x1e, R3, 0xfe, !PT ;  /* 0x0000001e00857812 */ /* 0x000fc400078efe03 */
[C-C-:B------:R-:W-:Y:S01]  /*7e60*/  LOP3.LUT R134, R0.reuse, 0x1c, R3.reuse, 0xfe, !PT ;  /* 0x0000001c00867812 */ /* 0x140fe200078efe03 */
[----:B------:R-:W2:Y:S01]  /*7e70*/  LDCU UR5, c[0x0][0x39c] ;  /* 0x00007380ff0577ac */ /* 0x000ea20008000800 */
[C-C-:B------:R-:W-:Y:S02]  /*7e80*/  LOP3.LUT R135, R0.reuse, 0x1a, R3.reuse, 0xfe, !PT ;  /* 0x0000001a00877812 */ /* 0x140fe400078efe03 */
[C-C-:B------:R-:W-:Y:S01]  /*7e90*/  LOP3.LUT R136, R0.reuse, 0x18, R3.reuse, 0xfe, !PT ;  /* 0x0000001800887812 */ /* 0x140fe200078efe03 */
[----:B------:R-:W3:Y:S01]  /*7ea0*/  LDCU UR6, c[0x0][0x39c] ;  /* 0x00007380ff0677ac */ /* 0x000ee20008000800 */
[C-C-:B------:R-:W-:Y:S02]  /*7eb0*/  LOP3.LUT R137, R0.reuse, 0x16, R3.reuse, 0xfe, !PT ;  /* 0x0000001600897812 */ /* 0x140fe400078efe03 */
[C-C-:B------:R-:W-:Y:S02]  /*7ec0*/  LOP3.LUT R138, R0.reuse, 0x14, R3.reuse, 0xfe, !PT ;  /* 0x00000014008a7812 */ /* 0x140fe400078efe03 */
[C-C-:B------:R-:W-:Y:S01]  /*7ed0*/  LOP3.LUT R139, R0.reuse, 0x12, R3.reuse, 0xfe, !PT ;  /* 0x00000012008b7812 */ /* 0x140fe200078efe03 */
[----:B------:R-:W4:Y:S02]  /*7ee0*/  @!P1 SYNCS.CCTL.IV [UR13+0xa000] ;  /* 0x00a00000ff0099b1 */ /* 0x000f24000800000d */
[----:B----4-:R-:W-:Y:S01]  /*7ef0*/  BAR.SYNC.DEFER_BLOCKING 0x0 ;  /* 0x0000000000007b1d */ /* 0x010fe20000010000 */
[----:B------:R-:W-:-:S02]  /*7f00*/  LOP3.LUT R140, R0, 0x10, R3, 0xfe, !PT ;  /* 0x00000010008c7812 */ /* 0x000fc400078efe03 */
[C-C-:B------:R-:W-:Y:S02]  /*7f10*/  LOP3.LUT R141, R0.reuse, 0xe, R3.reuse, 0xfe, !PT ;  /* 0x0000000e008d7812 */ /* 0x140fe400078efe03 */
[C-C-:B------:R-:W-:Y:S02]  /*7f20*/  LOP3.LUT R142, R0.reuse, 0xc, R3.reuse, 0xfe, !PT ;  /* 0x0000000c008e7812 */ /* 0x140fe400078efe03 */
[C-C-:B------:R-:W-:Y:S01]  /*7f30*/  LOP3.LUT R148, R0.reuse, 0xa, R3.reuse, 0xfe, !PT ;  /* 0x0000000a00947812 */ /* 0x140fe200078efe03 */
[----:B------:R-:W-:Y:S01]  /*7f40*/  LDTM.16dp32bit_t0_t15.x128 R4, tmem[UR14] ;  /* 0x0000000e000479ee */ /* 0x000fe20008b80000 */
[----:B------:R-:W4:Y:S01]  /*7f50*/  LDTM.16dp32bit_t16_t31.x128 R4, tmem[UR14+0x80] ;  /* 0x0000800e000479ee */ /* 0x000f220008ba0000 */
[C-C-:B------:R-:W-:Y:S02]  /*7f60*/  LOP3.LUT R150, R0.reuse, 0x8, R3.reuse, 0xfe, !PT ;  /* 0x0000000800967812 */ /* 0x140fe400078efe03 */
[C-C-:B------:R-:W-:Y:S02]  /*7f70*/  LOP3.LUT R152, R0.reuse, 0x6, R3.reuse, 0xfe, !PT ;  /* 0x0000000600987812 */ /* 0x140fe400078efe03 */
[----:B------:R-:W-:-:S02]  /*7f80*/  LOP3.LUT R154, R0, 0x4, R3, 0xfe, !PT ;  /* 0x00000004009a7812 */ /* 0x000fc400078efe03 */
[----:B------:R-:W-:Y:S01]  /*7f90*/  LOP3.LUT R156, R0, 0x2, R3, 0xfe, !PT ;  /* 0x00000002009c7812 */ /* 0x000fe200078efe03 */
[----:B------:R-:W-:Y:S01]  /*7fa0*/  IMAD R0, R145, 0x8, R144 ;  /* 0x0000000891007824 */ /* 0x000fe200078e0290 */
[----:B------:R-:W5:Y:S01]  /*7fb0*/  LDC R3, c[0x0][0x3b8] ;  /* 0x0000ee00ff037b82 */ /* 0x000f620000000800 */
[C---:B0-----:R-:W-:Y:S01]  /*7fc0*/  ISETP.GE.AND P0, PT, R2.reuse, UR10, PT ;  /* 0x0000000a02007c0c */ /* 0x041fe2000bf06270 */
[----:B-1----:R-:W-:Y:S01]  /*7fd0*/  IMAD R2, R2, UR4, RZ ;  /* 0x0000000402027c24 */ /* 0x002fe2000f8e02ff */
[----:B------:R-:W0:Y:S02]  /*7fe0*/  LDCU UR4, c[0x0][0x39c] ;  /* 0x00007380ff0477ac */ /* 0x000e240008000800 */
[----:B------:R-:W-:Y:S02]  /*7ff0*/  ISETP.LT.AND P3, PT, R156, UR11, !P0 ;  /* 0x0000000b9c007c0c */ /* 0x000fe4000c761270 */
[----:B------:R-:W-:Y:S01]  /*8000*/  ISETP.LT.AND P4, PT, R154, UR11, !P0 ;  /* 0x0000000b9a007c0c */ /* 0x000fe2000c781270 */
[----:B------:R-:W1:Y:S01]  /*8010*/  @!P1 SYNCS.CCTL.IV [UR13+0xa008] ;  /* 0x00a00800ff0099b1 */ /* 0x000e62000800000d */
[----:B------:R-:W-:Y:S01]  /*8020*/  NOP ;  /* 0x0000000000007918 */ /* 0x000fe20000000000 */
[----:B------:R-:W-:-:S02]  /*8030*/  ISETP.LT.AND P2, PT, R152, UR11, !P0 ;  /* 0x0000000b98007c0c */ /* 0x000fc4000c741270 */
[----:B------:R-:W-:Y:S02]  /*8040*/  ISETP.LT.AND P1, PT, R150, UR11, !P0 ;  /* 0x0000000b96007c0c */ /* 0x000fe4000c721270 */
[----:B----4-:R-:W-:Y:S02]  /*8050*/  F2FP.BF16.F32.PACK_AB R144, R6, R4 ;  /* 0x000000040690723e */ /* 0x010fe400000010ff */
[----:B------:R-:W-:Y:S02]  /*8060*/  F2FP.BF16.F32.PACK_AB R4, R7, R5 ;  /* 0x000000050704723e */ /* 0x000fe400000010ff */
[----:B------:R-:W-:Y:S02]  /*8070*/  F2FP.BF16.F32.PACK_AB R5, R11, R9 ;  /* 0x000000090b05723e */ /* 0x000fe400000010ff */
[----:B------:R-:W-:Y:S02]  /*8080*/  F2FP.BF16.F32.PACK_AB R6, R15, R13 ;  /* 0x0000000d0f06723e */ /* 0x000fe400000010ff */
[----:B------:R-:W-:-:S02]  /*8090*/  F2FP.BF16.F32.PACK_AB R11, R35, R33 ;  /* 0x00000021230b723e */ /* 0x000fc400000010ff */
[----:B------:R-:W-:Y:S02]  /*80a0*/  F2FP.BF16.F32.PACK_AB R52, R54, R52 ;  /* 0x000000343634723e */ /* 0x000fe400000010ff */
[----:B------:R-:W-:Y:S01]  /*80b0*/  F2FP.BF16.F32.PACK_AB R13, R43, R41 ;  /* 0x000000292b0d723e */ /* 0x000fe200000010ff */
[-C--:B-----5:R-:W-:Y:S01]  /*80c0*/  IMAD R41, R156, R3.reuse, RZ ;  /* 0x000000039c297224 */ /* 0x0a0fe200078e02ff */
[----:B------:R-:W-:Y:S01]  /*80d0*/  F2FP.BF16.F32.PACK_AB R54, R62, R60 ;  /* 0x0000003c3e36723e */ /* 0x000fe200000010ff */
[----:B------:R-:W-:Y:S01]  /*80e0*/  IMAD R43, R154, R3, RZ ;  /* 0x000000039a2b7224 */ /* 0x000fe200078e02ff */
[----:B------:R-:W-:Y:S01]  /*80f0*/  F2FP.BF16.F32.PACK_AB R35, R115, R113 ;  /* 0x000000717323723e */ /* 0x000fe200000010ff */
[----:B------:R-:W-:Y:S01]  /*8100*/  IMAD R113, R132, R3, RZ ;  /* 0x0000000384717224 */ /* 0x000fe200078e02ff */
[----:B------:R-:W-:Y:S02]  /*8110*/  LEA R60, P5, R2, UR8, 0x1 ;  /* 0x00000008023c7c11 */ /* 0x000fe4000f8a08ff */
[----:B------:R-:W-:-:S02]  /*8120*/  F2FP.BF16.F32.PACK_AB R146, R14, R12 ;  /* 0x0000000c0e92723e */ /* 0x000fc400000010ff */
[----:B------:R-:W-:Y:S02]  /*8130*/  F2FP.BF16.F32.PACK_AB R68, R70, R68 ;  /* 0x000000444644723e */ /* 0x000fe400000010ff */
[----:B------:R-:W-:Y:S01]  /*8140*/  F2FP.BF16.F32.PACK_AB R14, R47, R45 ;  /* 0x0000002d2f0e723e */ /* 0x000fe200000010ff */
[-C--:B------:R-:W-:Y:S01]  /*8150*/  IMAD R45, R152, R3.reuse, RZ ;  /* 0x00000003982d7224 */ /* 0x080fe200078e02ff */
[----:B------:R-:W-:Y:S01]  /*8160*/  F2FP.BF16.F32.PACK_AB R70, R78, R76 ;  /* 0x0000004c4e46723e */ /* 0x000fe200000010ff */
[----:B------:R-:W-:Y:S01]  /*8170*/  IMAD R47, R150, R3, RZ ;  /* 0x00000003962f7224 */ /* 0x000fe200078e02ff */
[----:B------:R-:W-:Y:S02]  /*8180*/  LEA.HI.X.SX32 R2, R2, UR9, 0x1, P5 ;  /* 0x0000000902027c11 */ /* 0x000fe4000a8f0eff */
[----:B------:R-:W-:Y:S02]  /*8190*/  F2FP.BF16.F32.PACK_AB R145, R10, R8 ;  /* 0x000000080a91723e */ /* 0x000fe400000010ff */
[----:B------:R-:W-:-:S02]  /*81a0*/  LEA R62, P5, R113, R60, 0x1 ;  /* 0x0000003c713e7211 */ /* 0x000fc400078a08ff */
[----:B------:R-:W-:Y:S02]  /*81b0*/  LEA R76, P6, R41, R60, 0x1 ;  /* 0x0000003c294c7211 */ /* 0x000fe400078c08ff */
[----:B------:R-:W-:Y:S02]  /*81c0*/  F2FP.BF16.F32.PACK_AB R8, R23, R21 ;  /* 0x000000151708723e */ /* 0x000fe400000010ff */
[----:B------:R-:W-:Y:S02]  /*81d0*/  F2FP.BF16.F32.PACK_AB R147, R18, R16 ;  /* 0x000000101293723e */ /* 0x000fe400000010ff */
[----:B------:R-:W-:Y:S02]  /*81e0*/  F2FP.BF16.F32.PACK_AB R21, R26, R24 ;  /* 0x000000181a15723e */ /* 0x000fe400000010ff */
[----:B------:R-:W-:Y:S01]  /*81f0*/  F2FP.BF16.F32.PACK_AB R18, R63, R61 ;  /* 0x0000003d3f12723e */ /* 0x000fe200000010ff */
[----:B-1----:R-:W-:Y:S01]  /*8200*/  STS.128 [R0], R144 ;  /* 0x0000009000007388 */ /* 0x002fe20000000c00 */
[----:B------:R-:W-:-:S02]  /*8210*/  F2FP.BF16.F32.PACK_AB R24, R71, R69 ;  /* 0x000000454718723e */ /* 0x000fc400000010ff */
[----:B------:R-:W-:Y:S02]  /*8220*/  F2FP.BF16.F32.PACK_AB R26, R79, R77 ;  /* 0x0000004d4f1a723e */ /* 0x000fe400000010ff */
[----:B------:R-:W-:Y:S02]  /*8230*/  F2FP.BF16.F32.PACK_AB R71, R82, R80 ;  /* 0x000000505247723e */ /* 0x000fe400000010ff */
[-C--:B------:R-:W-:Y:S01]  /*8240*/  LEA.HI.X.SX32 R63, R113, R2.reuse, 0x1, P5 ;  /* 0x00000002713f7211 */ /* 0x080fe200028f0eff */
[----:B------:R-:W-:Y:S01]  /*8250*/  IMAD R113, R3, 0x20, R113 ;  /* 0x0000002003717824 */ /* 0x000fe200078e0271 */
[----:B------:R-:W-:Y:S02]  /*8260*/  LEA.HI.X.SX32 R77, R41, R2, 0x1, P6 ;  /* 0x00000002294d7211 */ /* 0x000fe400030f0eff */
[-C--:B------:R-:W-:Y:S02]  /*8270*/  LEA R78, P5, R43, R60.reuse, 0x1 ;  /* 0x0000003c2b4e7211 */ /* 0x080fe400078a08ff */
[----:B------:R-:W-:-:S02]  /*8280*/  LEA R80, P6, R45, R60, 0x1 ;  /* 0x0000003c2d507211 */ /* 0x000fc400078c08ff */
[----:B------:R-:W-:Y:S02]  /*8290*/  F2FP.BF16.F32.PACK_AB R9, R27, R25 ;  /* 0x000000191b09723e */ /* 0x000fe400000010ff */
[----:B------:R-:W-:Y:S02]  /*82a0*/  F2FP.BF16.F32.PACK_AB R27, R83, R81 ;  /* 0x00000051531b723e */ /* 0x000fe400000010ff */
[-C--:B------:R-:W-:Y:S01]  /*82b0*/  LEA.HI.X.SX32 R79, R43, R2.reuse, 0x1, P5 ;  /* 0x000000022b4f7211 */ /* 0x080fe200028f0eff */
[-C--:B------:R-:W-:Y:S01]  /*82c0*/  IMAD R43, R148, R3.reuse, RZ ;  /* 0x00000003942b7224 */ /* 0x080fe200078e02ff */
[----:B------:R-:W-:Y:S01]  /*82d0*/  LEA.HI.X.SX32 R81, R45, R2, 0x1, P6 ;  /* 0x000000022d517211 */ /* 0x000fe200030f0eff */
[----:B------:R-:W-:Y:S01]  /*82e0*/  IMAD R45, R142, R3, RZ ;  /* 0x000000038e2d7224 */ /* 0x000fe200078e02ff */
[----:B------:R-:W-:Y:S02]  /*82f0*/  F2FP.BF16.F32.PACK_AB R7, R19, R17 ;  /* 0x000000111307723e */ /* 0x000fe400000010ff */
[----:B------:R-:W-:-:S02]  /*8300*/  LEA R82, P6, R47, R60, 0x1 ;  /* 0x0000003c2f527211 */ /* 0x000fc400078c08ff */
[----:B------:R-:W-:Y:S01]  /*8310*/  F2FP.BF16.F32.PACK_AB R20, R22, R20 ;  /* 0x000000141614723e */ /* 0x000fe200000010ff */
[----:B------:R-:W-:Y:S01]  /*8320*/  STS.128 [R0+0x400], R4 ;  /* 0x0004000400007388 */ /* 0x000fe20000000c00 */
[----:B------:R-:W-:Y:S02]  /*8330*/  F2FP.BF16.F32.PACK_AB R22, R30, R28 ;  /* 0x0000001c1e16723e */ /* 0x000fe400000010ff */
[----:B------:R-:W-:Y:S02]  /*8340*/  F2FP.BF16.F32.PACK_AB R28, R87, R85 ;  /* 0x00000055571c723e */ /* 0x000fe400000010ff */
[----:B------:R-:W-:Y:S02]  /*8350*/  F2FP.BF16.F32.PACK_AB R85, R90, R88 ;  /* 0x000000585a55723e */ /* 0x000fe400000010ff */
[----:B------:R-:W-:Y:S01]  /*8360*/  LEA.HI.X.SX32 R83, R47, R2, 0x1, P6 ;  /* 0x000000022f537211 */ /* 0x000fe200030f0eff */
[----:B------:R-:W-:Y:S01]  /*8370*/  IMAD R47, R141, R3, RZ ;  /* 0x000000038d2f7224 */ /* 0x000fe200078e02ff */
[----:B------:R-:W-:-:S02]  /*8380*/  LEA R88, P6, R43, R60, 0x1 ;  /* 0x0000003c2b587211 */ /* 0x000fc400078c08ff */
[----:B------:R-:W-:Y:S01]  /*8390*/  F2FP.BF16.F32.PACK_AB R10, R31, R29 ;  /* 0x0000001d1f0a723e */ /* 0x000fe200000010ff */
[----:B------:R-:W-:Y:S01]  /*83a0*/  BAR.SYNC.DEFER_BLOCKING 0x0 ;  /* 0x0000000000007b1d */ /* 0x000fe20000010000 */
[----:B------:R-:W-:Y:S02]  /*83b0*/  F2FP.BF16.F32.PACK_AB R29, R91, R89 ;  /* 0x000000595b1d723e */ /* 0x000fe400000010ff */
[----:B------:R-:W-:Y:S02]  /*83c0*/  LEA.HI.X.SX32 R89, R43, R2, 0x1, P6 ;  /* 0x000000022b597211 */ /* 0x000fe400030f0eff */
[----:B------:R-:W-:Y:S02]  /*83d0*/  LEA R90, P6, R45, R60, 0x1 ;  /* 0x0000003c2d5a7211 */ /* 0x000fe400078c08ff */
[----:B------:R-:W-:Y:S02]  /*83e0*/  F2FP.BF16.F32.PACK_AB R84, R86, R84 ;  /* 0x000000545654723e */ /* 0x000fe400000010ff */
[----:B------:R-:W-:Y:S01]  /*83f0*/  F2FP.BF16.F32.PACK_AB R15, R51, R49 ;  /* 0x00000031330f723e */ /* 0x000fe200000010ff */
[-C--:B------:R-:W-:Y:S01]  /*8400*/  IMAD R49, R140, R3.reuse, RZ ;  /* 0x000000038c317224 */ /* 0x080fe200078e02ff */
[----:B------:R-:W-:Y:S01]  /*8410*/  F2FP.BF16.F32.PACK_AB R86, R94, R92 ;  /* 0x0000005c5e56723e */ /* 0x000fe200000010ff */
[-C--:B------:R-:W-:Y:S01]  /*8420*/  IMAD R51, R138, R3.reuse, RZ ;  /* 0x000000038a337224 */ /* 0x080fe200078e02ff */
[----:B------:R-:W-:Y:S01]  /*8430*/  LEA.HI.X.SX32 R91, R45, R2, 0x1, P6 ;  /* 0x000000022d5b7211 */ /* 0x000fe200030f0eff */
[----:B------:R-:W-:Y:S01]  /*8440*/  IMAD R45, R139, R3, RZ ;  /* 0x000000038b2d7224 */ /* 0x000fe200078e02ff */
[----:B------:R-:W-:-:S02]  /*8450*/  LEA R92, P6, R47, R60, 0x1 ;  /* 0x0000003c2f5c7211 */ /* 0x000fc400078c08ff */
[----:B------:R-:W-:Y:S02]  /*8460*/  F2FP.BF16.F32.PACK_AB R30, R95, R93 ;  /* 0x0000005d5f1e723e */ /* 0x000fe400000010ff */
[----:B------:R-:W-:Y:S02]  /*8470*/  LEA.HI.X.SX32 R93, R47, R2, 0x1, P6 ;  /* 0x000000022f5d7211 */ /* 0x000fe400030f0eff */
[C---:B------:R-:W-:Y:S02]  /*8480*/  LEA R94, P6, R49.reuse, R60, 0x1 ;  /* 0x0000003c315e7211 */ /* 0x040fe400078c08ff */
[----:B------:R-:W-:Y:S02]  /*8490*/  F2FP.BF16.F32.PACK_AB R87, R98, R96 ;  /* 0x000000606257723e */ /* 0x000fe400000010ff */
[----:B------:R-:W-:Y:S01]  /*84a0*/  LEA.HI.X.SX32 R95, R49, R2, 0x1, P6 ;  /* 0x00000002315f7211 */ /* 0x000fe200030f0eff */
[----:B------:R-:W-:Y:S01]  /*84b0*/  IMAD R49, R137, R3, RZ ;  /* 0x0000000389317224 */ /* 0x000fe200078e02ff */
[----:B------:R-:W-:-:S02]  /*84c0*/  LEA R96, P6, R45, R60, 0x1 ;  /* 0x0000003c2d607211 */ /* 0x000fc400078c08ff */
[----:B------:R-:W-:Y:S02]  /*84d0*/  LOP3.LUT R61, R143, 0x7f0, RZ, 0xc0, !PT ;  /* 0x000007f08f3d7812 */ /* 0x000fe400078ec0ff */
[----:B------:R-:W-:Y:S02]  /*84e0*/  F2FP.BF16.F32.PACK_AB R36, R38, R36 ;  /* 0x000000242624723e */ /* 0x000fe400000010ff */
[----:B------:R-:W-:Y:S02]  /*84f0*/  F2FP.BF16.F32.PACK_AB R16, R55, R53 ;  /* 0x000000353710723e */ /* 0x000fe400000010ff */
[----:B------:R-:W-:Y:S02]  /*8500*/  F2FP.BF16.F32.PACK_AB R31, R99, R97 ;  /* 0x00000061631f723e */ /* 0x000fe400000010ff */
[----:B------:R-:W-:Y:S02]  /*8510*/  F2FP.BF16.F32.PACK_AB R38, R46, R44 ;  /* 0x0000002c2e26723e */ /* 0x000fe400000010ff */
[----:B------:R-:W-:-:S02]  /*8520*/  F2FP.BF16.F32.PACK_AB R55, R66, R64 ;  /* 0x000000404237723e */ /* 0x000fc400000010ff */
[----:B------:R-:W-:Y:S02]  /*8530*/  F2FP.BF16.F32.PACK_AB R19, R67, R65 ;  /* 0x000000414313723e */ /* 0x000fe400000010ff */
[----:B------:R-:W-:Y:S01]  /*8540*/  LEA.HI.X.SX32 R97, R45, R2, 0x1, P6 ;  /* 0x000000022d617211 */ /* 0x000fe200030f0eff */
[----:B------:R-:W1:Y:S01]  /*8550*/  LDS.128 R64, [R61+UR13] ;  /* 0x0000000d3d407984 */ /* 0x000e620008000c00 */
[----:B------:R-:W-:Y:S02]  /*8560*/  F2FP.BF16.F32.PACK_AB R23, R34, R32 ;  /* 0x000000202217723e */ /* 0x000fe400000010ff */
[----:B------:R-:W-:Y:S01]  /*8570*/  F2FP.BF16.F32.PACK_AB R69, R74, R72 ;  /* 0x000000484a45723e */ /* 0x000fe200000010ff */
[----:B------:R-:W-:Y:S01]  /*8580*/  LDS.128 R44, [R61+UR13+0x800] ;  /* 0x0008000d3d2c7984 */ /* 0x000fe20008000c00 */
[----:B------:R-:W-:Y:S02]  /*8590*/  F2FP.BF16.F32.PACK_AB R25, R75, R73 ;  /* 0x000000494b19723e */ /* 0x000fe400000010ff */
[----:B------:R-:W-:Y:S01]  /*85a0*/  F2FP.BF16.F32.PACK_AB R12, R39, R37 ;  /* 0x00000025270c723e */ /* 0x000fe200000010ff */
[----:B------:R-:W-:Y:S01]  /*85b0*/  BAR.SYNC.DEFER_BLOCKING 0x0 ;  /* 0x0000000000007b1d */ /* 0x000fe20000010000 */
[----:B------:R-:W-:-:S02]  /*85c0*/  F2FP.BF16.F32.PACK_AB R37, R42, R40 ;  /* 0x000000282a25723e */ /* 0x000fc400000010ff */
[----:B------:R-:W-:Y:S02]  /*85d0*/  F2FP.BF16.F32.PACK_AB R39, R50, R48 ;  /* 0x000000303227723e */ /* 0x000fe400000010ff */
[----:B------:R-:W-:Y:S02]  /*85e0*/  F2FP.BF16.F32.PACK_AB R53, R58, R56 ;  /* 0x000000383a35723e */ /* 0x000fe400000010ff */
[----:B------:R-:W-:Y:S01]  /*85f0*/  F2FP.BF16.F32.PACK_AB R17, R59, R57 ;  /* 0x000000393b11723e */ /* 0x000fe200000010ff */
[-C--:B------:R-:W-:Y:S01]  /*8600*/  IMAD R57, R136, R3.reuse, RZ ;  /* 0x0000000388397224 */ /* 0x080fe200078e02ff */
[----:B------:R-:W-:Y:S01]  /*8610*/  LEA R98, P6, R51, R60, 0x1 ;  /* 0x0000003c33627211 */ /* 0x000fe200078c08ff */
[----:B------:R-:W-:Y:S01]  /*8620*/  IMAD R59, R134, R3, RZ ;  /* 0x00000003863b7224 */ /* 0x000fe200078e02ff */
[----:B------:R-:W-:Y:S02]  /*8630*/  F2FP.BF16.F32.PACK_AB R32, R103, R101 ;  /* 0x000000656720723e */ /* 0x000fe400000010ff */
[----:B------:R-:W-:-:S02]  /*8640*/  F2FP.BF16.F32.PACK_AB R101, R106, R104 ;  /* 0x000000686a65723e */ /* 0x000fc400000010ff */
[----:B------:R-:W-:Y:S01]  /*8650*/  LEA.HI.X.SX32 R99, R51, R2, 0x1, P6 ;  /* 0x0000000233637211 */ /* 0x000fe200030f0eff */
[----:B------:R-:W-:Y:S01]  /*8660*/  IMAD R51, R135, R3, RZ ;  /* 0x0000000387337224 */ /* 0x000fe200078e02ff */
[----:B------:R-:W-:Y:S02]  /*8670*/  LEA R104, P6, R49, R60, 0x1 ;  /* 0x0000003c31687211 */ /* 0x000fe400078c08ff */
[----:B------:R-:W-:Y:S02]  /*8680*/  F2FP.BF16.F32.PACK_AB R33, R107, R105 ;  /* 0x000000696b21723e */ /* 0x000fe400000010ff */
[----:B------:R-:W-:Y:S02]  /*8690*/  LEA.HI.X.SX32 R105, R49, R2, 0x1, P6 ;  /* 0x0000000231697211 */ /* 0x000fe400030f0eff */
[----:B------:R-:W-:Y:S01]  /*86a0*/  LEA R106, P6, R57, R60, 0x1 ;  /* 0x0000003c396a7211 */ /* 0x000fe200078c08ff */
[----:B------:R-:W-:Y:S01]  /*86b0*/  STS.128 [R0], R20 ;  /* 0x0000001400007388 */ /* 0x000fe20000000c00 */
[----:B------:R-:W-:-:S02]  /*86c0*/  F2FP.BF16.F32.PACK_AB R100, R102, R100 ;  /* 0x000000646664723e */ /* 0x000fc400000010ff */
[----:B------:R-:W-:Y:S01]  /*86d0*/  F2FP.BF16.F32.PACK_AB R102, R110, R108 ;  /* 0x0000006c6e66723e */ /* 0x000fe200000010ff */
[----:B------:R-:W-:Y:S01]  /*86e0*/  STS.128 [R0+0x400], R8 ;  /* 0x0004000800007388 */ /* 0x000fe20000000c00 */
[----:B------:R-:W-:Y:S02]  /*86f0*/  LEA.HI.X.SX32 R107, R57, R2, 0x1, P6 ;  /* 0x00000002396b7211 */ /* 0x000fe400030f0eff */
[----:B------:R-:W-:Y:S01]  /*8700*/  LEA R108, P6, R51, R60, 0x1 ;  /* 0x0000003c336c7211 */ /* 0x000fe200078c08ff */
[----:B------:R-:W-:Y:S01]  /*8710*/  BAR.SYNC.DEFER_BLOCKING 0x0 ;  /* 0x0000000000007b1d */ /* 0x000fe20000010000 */
[----:B------:R-:W-:Y:S02]  /*8720*/  F2FP.BF16.F32.PACK_AB R34, R111, R109 ;  /* 0x0000006d6f22723e */ /* 0x000fe400000010ff */
[----:B------:R-:W-:Y:S02]  /*8730*/  LEA.HI.X.SX32 R109, R51, R2, 0x1, P6 ;  /* 0x00000002336d7211 */ /* 0x000fe400030f0eff */
[----:B------:R-:W-:-:S02]  /*8740*/  F2FP.BF16.F32.PACK_AB R103, R114, R112 ;  /* 0x000000707267723e */ /* 0x000fc400000010ff */
[C---:B------:R-:W-:Y:S02]  /*8750*/  LEA R110, P6, R59.reuse, R60, 0x1 ;  /* 0x0000003c3b6e7211 */ /* 0x040fe400078c08ff */
[----:B------:R-:W-:Y:S02]  /*8760*/  F2FP.BF16.F32.PACK_AB R116, R118, R116 ;  /* 0x000000747674723e */ /* 0x000fe400000010ff */
[----:B------:R-:W-:Y:S02]  /*8770*/  LEA.HI.X.SX32 R111, R59, R2, 0x1, P6 ;  /* 0x000000023b6f7211 */ /* 0x000fe400030f0eff */
[----:B------:R-:W-:Y:S02]  /*8780*/  F2FP.BF16.F32.PACK_AB R40, R119, R117 ;  /* 0x000000757728723e */ /* 0x000fe400000010ff */
[----:B------:R-:W-:Y:S02]  /*8790*/  F2FP.BF16.F32.PACK_AB R117, R122, R120 ;  /* 0x000000787a75723e */ /* 0x000fe400000010ff */
[----:B------:R-:W-:-:S02]  /*87a0*/  F2FP.BF16.F32.PACK_AB R41, R123, R121 ;  /* 0x000000797b29723e */ /* 0x000fc400000010ff */
[----:B------:R-:W-:Y:S02]  /*87b0*/  F2FP.BF16.F32.PACK_AB R118, R126, R124 ;  /* 0x0000007c7e76723e */ /* 0x000fe400000010ff */
[----:B------:R-:W-:Y:S02]  /*87c0*/  F2FP.BF16.F32.PACK_AB R42, R127, R125 ;  /* 0x0000007d7f2a723e */ /* 0x000fe400000010ff */
[----:B------:R-:W-:Y:S01]  /*87d0*/  F2FP.BF16.F32.PACK_AB R119, R130, R128 ;  /* 0x000000808277723e */ /* 0x000fe200000010ff */
[----:B------:R-:W4:Y:S01]  /*87e0*/  LDS.128 R72, [R61+UR13] ;  /* 0x0000000d3d487984 */ /* 0x000f220008000c00 */
[----:B------:R-:W-:Y:S02]  /*87f0*/  F2FP.BF16.F32.PACK_AB R43, R131, R129 ;  /* 0x00000081832b723e */ /* 0x000fe400000010ff */
[----:B------:R-:W-:Y:S01]  /*8800*/  ISETP.LT.AND P6, PT, R132, UR11, !P0 ;  /* 0x0000000b84007c0c */ /* 0x000fe2000c7c1270 */
[----:B------:R-:W-:Y:S01]  /*8810*/  LDS.128 R4, [R61+UR13+0x800] ;  /* 0x0008000d3d047984 */ /* 0x000fe20008000c00 */
[----:B------:R-:W-:Y:S01]  /*8820*/  BAR.SYNC.DEFER_BLOCKING 0x0 ;  /* 0x0000000000007b1d */ /* 0x000fe20000010000 */
[----:B------:R-:W-:-:S05]  /*8830*/  ISETP.LT.AND P5, PT, R148, UR11, !P0 ;  /* 0x0000000b94007c0c */ /* 0x000fca000c7a1270 */
[----:B------:R-:W-:Y:S04]  /*8840*/  STS.128 [R0], R36 ;  /* 0x0000002400007388 */ /* 0x000fe80000000c00 */
[----:B------:R-:W-:Y:S01]  /*8850*/  STS.128 [R0+0x400], R12 ;  /* 0x0004000c00007388 */ /* 0x000fe20000000c00 */
[----:B------:R-:W-:Y:S06]  /*8860*/  BAR.SYNC.DEFER_BLOCKING 0x0 ;  /* 0x0000000000007b1d */ /* 0x000fec0000010000 */
[----:B------:R-:W5:Y:S04]  /*8870*/  LDS.128 R20, [R61+UR13] ;  /* 0x0000000d3d147984 */ /* 0x000f680008000c00 */
[----:B------:R-:W-:Y:S01]  /*8880*/  LDS.128 R8, [R61+UR13+0x800] ;  /* 0x0008000d3d087984 */ /* 0x000fe20008000c00 */
[----:B------:R-:W-:Y:S06]  /*8890*/  BAR.SYNC.DEFER_BLOCKING 0x0 ;  /* 0x0000000000007b1d */ /* 0x000fec0000010000 */
[----:B------:R-:W-:Y:S04]  /*88a0*/  STS.128 [R0], R52 ;  /* 0x0000003400007388 */ /* 0x000fe80000000c00 */
[----:B------:R-:W-:Y:S01]  /*88b0*/  STS.128 [R0+0x400], R16 ;  /* 0x0004001000007388 */ /* 0x000fe20000000c00 */
[----:B------:R-:W-:Y:S06]  /*88c0*/  BAR.SYNC.DEFER_BLOCKING 0x0 ;  /* 0x0000000000007b1d */ /* 0x000fec0000010000 */
[----:B------:R-:W0:Y:S04]  /*88d0*/  LDS.128 R36, [R61+UR13] ;  /* 0x0000000d3d247984 */ /* 0x000e280008000c00 */
[----:B------:R-:W-:Y:S01]  /*88e0*/  LDS.128 R12, [R61+UR13+0x800] ;  /* 0x0008000d3d0c7984 */ /* 0x000fe20008000c00 */
[----:B------:R-:W-:Y:S06]  /*88f0*/  BAR.SYNC.DEFER_BLOCKING 0x0 ;  /* 0x0000000000007b1d */ /* 0x000fec0000010000 */
[----:B------:R1:W-:Y:S04]  /*8900*/  STS.128 [R0], R68 ;  /* 0x0000004400007388 */ /* 0x0003e80000000c00 */
[----:B------:R-:W-:Y:S01]  /*8910*/  STS.128 [R0+0x400], R24 ;  /* 0x0004001800007388 */ /* 0x000fe20000000c00 */
[----:B------:R-:W-:Y:S01]  /*8920*/  BAR.SYNC.DEFER_BLOCKING 0x0 ;  /* 0x0000000000007b1d */ /* 0x000fe20000010000 */
[----:B-1----:R-:W-:-:S05]  /*8930*/  PRMT R68, R64, 0x7632, R68 ;  /* 0x0000763240447816 */ /* 0x002fca0000000044 */
[----:B------:R-:W1:Y:S04]  /*8940*/  LDS.128 R48, [R61+UR13] ;  /* 0x0000000d3d307984 */ /* 0x000e680008000c00 */
        /* <DEDUP_REMOVED lines=8> */
[----:B------:R-:W-:Y:S04]  /*89d0*/  STS.128 [R0], R100 ;  /* 0x0000006400007388 */ /* 0x000fe80000000c00 */
[----:B------:R1:W-:Y:S01]  /*89e0*/  STS.128 [R0+0x400], R32 ;  /* 0x0004002000007388 */ /* 0x0003e20000000c00 */
[----:B------:R-:W-:Y:S01]  /*89f0*/  BAR.SYNC.DEFER_BLOCKING 0x0 ;  /* 0x0000000000007b1d */ /* 0x000fe20000010000 */
[----:B-1----:R-:W-:-:S02]  /*8a00*/  PRMT R32, R65, 0x7632, R32 ;  /* 0x0000763241207816 */ /* 0x002fc40000000020 */
[----:B------:R-:W-:Y:S02]  /*8a10*/  PRMT R33, R66, 0x7632, R33 ;  /* 0x0000763242217816 */ /* 0x000fe40000000021 */
[----:B------:R-:W-:Y:S02]  /*8a20*/  PRMT R34, R67, 0x7632, R34 ;  /* 0x0000763243227816 */ /* 0x000fe40000000022 */
[----:B----4-:R-:W-:Y:S01]  /*8a30*/  PRMT R35, R75, 0x7632, R35 ;  /* 0x000076324b237816 */ /* 0x010fe20000000023 */
[----:B------:R-:W1:Y:S04]  /*8a40*/  LDS.128 R56, [R61+UR13] ;  /* 0x0000000d3d387984 */ /* 0x000e680008000c00 */
[----:B------:R-:W-:Y:S01]  /*8a50*/  LDS.128 R28, [R61+UR13+0x800] ;  /* 0x0008000d3d1c7984 */ /* 0x000fe20008000c00 */
[----:B------:R-:W-:Y:S06]  /*8a60*/  BAR.SYNC.DEFER_BLOCKING 0x0 ;  /* 0x0000000000007b1d */ /* 0x000fec0000010000 */
[----:B------:R-:W-:Y:S04]  /*8a70*/  STS.128 [R0], R116 ;  /* 0x0000007400007388 */ /* 0x000fe80000000c00 */
[----:B------:R4:W-:Y:S01]  /*8a80*/  STS.128 [R0+0x400], R40 ;  /* 0x0004002800007388 */ /* 0x0009e20000000c00 */
[----:B------:R-:W-:Y:S01]  /*8a90*/  BAR.SYNC.DEFER_BLOCKING 0x0 ;  /* 0x0000000000007b1d */ /* 0x000fe20000010000 */
[C---:B----4-:R-:W-:Y:S01]  /*8aa0*/  LOP3.LUT R0, R132.reuse, 0x20, RZ, 0xfc, !PT ;  /* 0x0000002084007812 */ /* 0x050fe200078efcff */
[----:B------:R-:W-:Y:S01]  /*8ab0*/  IMAD R41, R3, 0x2, R113 ;  /* 0x0000000203297824 */ /* 0x000fe200078e0271 */
[----:B------:R-:W-:-:S03]  /*8ac0*/  LOP3.LUT R42, R132, 0x2c, RZ, 0xfc, !PT ;  /* 0x0000002c842a7812 */ /* 0x000fc600078efcff */
[----:B------:R-:W-:Y:S01]  /*8ad0*/  IMAD R43, R3, 0x2, R41 ;  /* 0x00000002032b7824 */ /* 0x000fe200078e0229 */
[----:B------:R-:W-:Y:S01]  /*8ae0*/  @P6 STG.E.U16 desc[UR26][R62.64], R64 ;  /* 0x000000403e006986 */ /* 0x000fe2000c10151a */
[----:B------:R-:W-:-:S03]  /*8af0*/  ISETP.LT.AND P6, PT, R142, UR11, !P0 ;  /* 0x0000000b8e007c0c */ /* 0x000fc6000c7c1270 */
[----:B------:R-:W-:Y:S01]  /*8b00*/  @P3 STG.E.U16 desc[UR26][R76.64], R68 ;  /* 0x000000444c003986 */ /* 0x000fe2000c10151a */
[----:B------:R-:W-:-:S03]  /*8b10*/  ISETP.LT.AND P3, PT, R141, UR11, !P0 ;  /* 0x0000000b8d007c0c */ /* 0x000fc6000c761270 */
[----:B------:R-:W-:Y:S01]  /*8b20*/  @P4 STG.E.U16 desc[UR26][R78.64], R65 ;  /* 0x000000414e004986 */ /* 0x000fe2000c10151a */
[----:B------:R-:W-:-:S03]  /*8b30*/  ISETP.LT.AND P4, PT, R140, UR11, !P0 ;  /* 0x0000000b8c007c0c */ /* 0x000fc6000c781270 */
[----:B------:R4:W-:Y:S01]  /*8b40*/  @P2 STG.E.U16 desc[UR26][R80.64], R32 ;  /* 0x0000002050002986 */ /* 0x0009e2000c10151a */
[----:B------:R-:W-:-:S03]  /*8b50*/  ISETP.LT.AND P2, PT, R139, UR11, !P0 ;  /* 0x0000000b8b007c0c */ /* 0x000fc6000c741270 */
[----:B------:R-:W-:Y:S01]  /*8b60*/  @P1 STG.E.U16 desc[UR26][R82.64], R66 ;  /* 0x0000004252001986 */ /* 0x000fe2000c10151a */
[----:B------:R-:W-:-:S03]  /*8b70*/  ISETP.LT.AND P1, PT, R138, UR11, !P0 ;  /* 0x0000000b8a007c0c */ /* 0x000fc6000c721270 */
[----:B------:R0:W-:Y:S01]  /*8b80*/  @P5 STG.E.U16 desc[UR26][R88.64], R33 ;  /* 0x0000002158005986 */ /* 0x0001e2000c10151a */
[----:B------:R-:W-:-:S03]  /*8b90*/  ISETP.LT.AND P5, PT, R137, UR11, !P0 ;  /* 0x0000000b89007c0c */ /* 0x000fc6000c7a1270 */
[----:B------:R-:W-:Y:S01]  /*8ba0*/  @P6 STG.E.U16 desc[UR26][R90.64], R67 ;  /* 0x000000435a006986 */ /* 0x000fe2000c10151a */
[----:B------:R-:W-:Y:S02]  /*8bb0*/  ISETP.LT.AND P6, PT, R136, UR11, !P0 ;  /* 0x0000000b88007c0c */ /* 0x000fe4000c7c1270 */
[----:B----4-:R-:W-:Y:S01]  /*8bc0*/  PRMT R32, R72, 0x7632, R32 ;  /* 0x0000763248207816 */ /* 0x010fe20000000020 */
[----:B------:R4:W-:Y:S01]  /*8bd0*/  @P3 STG.E.U16 desc[UR26][R92.64], R34 ;  /* 0x000000225c003986 */ /* 0x0009e2000c10151a */
[----:B------:R-:W-:Y:S02]  /*8be0*/  ISETP.LT.AND P3, PT, R135, UR11, !P0 ;  /* 0x0000000b87007c0c */ /* 0x000fe4000c761270 */
[----:B0-----:R-:W-:Y:S01]  /*8bf0*/  PRMT R33, R73, 0x7632, R33 ;  /* 0x0000763249217816 */ /* 0x001fe20000000021 */
[----:B------:R-:W-:Y:S01]  /*8c00*/  @P4 STG.E.U16 desc[UR26][R94.64], R72 ;  /* 0x000000485e004986 */ /* 0x000fe2000c10151a */
[----:B------:R-:W-:-:S03]  /*8c10*/  ISETP.LT.AND P4, PT, R134, UR11, !P0 ;  /* 0x0000000b86007c0c */ /* 0x000fc6000c781270 */
[----:B------:R0:W-:Y:S01]  /*8c20*/  @P2 STG.E.U16 desc[UR26][R96.64], R32 ;  /* 0x0000002060002986 */ /* 0x0001e2000c10151a */
[----:B------:R-:W-:Y:S02]  /*8c30*/  ISETP.LT.AND P2, PT, R0, UR11, !P0 ;  /* 0x0000000b00007c0c */ /* 0x000fe4000c741270 */
[----:B------:R-:W-:Y:S01]  /*8c40*/  LOP3.LUT R0, R132, 0x22, RZ, 0xfc, !PT ;  /* 0x0000002284007812 */ /* 0x000fe200078efcff */
[----:B------:R-:W-:Y:S01]  /*8c50*/  @P1 STG.E.U16 desc[UR26][R98.64], R73 ;  /* 0x0000004962001986 */ /* 0x000fe2000c10151a */
[----:B----4-:R-:W-:Y:S02]  /*8c60*/  PRMT R34, R74, 0x7632, R34 ;  /* 0x000076324a227816 */ /* 0x010fe40000000022 */
[----:B------:R-:W-:Y:S01]  /*8c70*/  ISETP.LT.AND P1, PT, R0, UR11, !P0 ;  /* 0x0000000b00007c0c */ /* 0x000fe2000c721270 */
[----:B------:R4:W-:Y:S01]  /*8c80*/  @P5 STG.E.U16 desc[UR26][R104.64], R33 ;  /* 0x0000002168005986 */ /* 0x0009e2000c10151a */
[C---:B------:R-:W-:Y:S01]  /*8c90*/  ISETP.LT.AND P5, PT, R133.reuse, UR11, !P0 ;  /* 0x0000000b85007c0c */ /* 0x040fe2000c7a1270 */
[----:B------:R-:W-:Y:S01]  /*8ca0*/  IMAD R133, R133, R3, RZ ;  /* 0x0000000385857224 */ /* 0x000fe200078e02ff */
[----:B------:R-:W-:Y:S01]  /*8cb0*/  LOP3.LUT R0, R132, 0x24, RZ, 0xfc, !PT ;  /* 0x0000002484007812 */ /* 0x000fe200078efcff */
[----:B------:R-:W-:Y:S03]  /*8cc0*/  @P6 STG.E.U16 desc[UR26][R106.64], R74 ;  /* 0x0000004a6a006986 */ /* 0x000fe6000c10151a */
[C---:B0-----:R-:W-:Y:S01]  /*8cd0*/  LEA R32, P6, R133.reuse, R60, 0x1 ;  /* 0x0000003c85207211 */ /* 0x041fe200078c08ff */
[----:B------:R0:W-:Y:S01]  /*8ce0*/  @P3 STG.E.U16 desc[UR26][R108.64], R34 ;  /* 0x000000226c003986 */ /* 0x0001e2000c10151a */
[----:B------:R-:W-:Y:S01]  /*8cf0*/  ISETP.LT.AND P3, PT, R0, UR4, !P0 ;  /* 0x0000000400007c0c */ /* 0x000fe2000c761270 */
[----:B------:R-:W1:Y:S01]  /*8d00*/  LDCU UR4, c[0x0][0x39c] ;  /* 0x00007380ff0477ac */ /* 0x000e620008000800 */
[----:B------:R-:W-:Y:S01]  /*8d10*/  LOP3.LUT R0, R132, 0x26, RZ, 0xfc, !PT ;  /* 0x0000002684007812 */ /* 0x000fe200078efcff */
[----:B------:R-:W-:Y:S01]  /*8d20*/  @P4 STG.E.U16 desc[UR26][R110.64], R75 ;  /* 0x0000004b6e004986 */ /* 0x000fe2000c10151a */
[----:B----4-:R-:W-:-:S02]  /*8d30*/  LEA.HI.X.SX32 R33, R133, R2, 0x1, P6 ;  /* 0x0000000285217211 */ /* 0x010fc400030f0eff */
[----:B--2---:R-:W-:Y:S01]  /*8d40*/  ISETP.LT.AND P4, PT, R0, UR5, !P0 ;  /* 0x0000000500007c0c */ /* 0x004fe2000c781270 */
[----:B------:R-:W2:Y:S01]  /*8d50*/  LDCU UR5, c[0x0][0x39c] ;  /* 0x00007380ff0577ac */ /* 0x000ea20008000800 */
[----:B------:R-:W-:Y:S01]  /*8d60*/  LOP3.LUT R0, R132, 0x28, RZ, 0xfc, !PT ;  /* 0x0000002884007812 */ /* 0x000fe200078efcff */
[----:B------:R4:W-:Y:S01]  /*8d70*/  @P5 STG.E.U16 desc[UR26][R32.64], R35 ;  /* 0x0000002320005986 */ /* 0x0009e2000c10151a */
[C---:B0-----:R-:W-:Y:S02]  /*8d80*/  LEA R34, P6, R113.reuse, R60, 0x1 ;  /* 0x0000003c71227211 */ /* 0x041fe400078c08ff */
[----:B---3--:R-:W-:Y:S01]  /*8d90*/  ISETP.LT.AND P5, PT, R0, UR6, !P0 ;  /* 0x0000000600007c0c */ /* 0x008fe2000c7a1270 */
[----:B------:R-:W0:Y:S01]  /*8da0*/  LDCU UR6, c[0x0][0x39c] ;  /* 0x00007380ff0677ac */ /* 0x000e220008000800 */
[----:B------:R-:W-:Y:S02]  /*8db0*/  LOP3.LUT R0, R132, 0x2a, RZ, 0xfc, !PT ;  /* 0x0000002a84007812 */ /* 0x000fe400078efcff */
[----:B----4-:R-:W-:-:S02]  /*8dc0*/  LEA.HI.X.SX32 R35, R113, R2, 0x1, P6 ;  /* 0x0000000271237211 */ /* 0x010fc400030f0eff */
[C---:B------:R-:W-:Y:S02]  /*8dd0*/  LEA R40, P6, R41.reuse, R60, 0x1 ;  /* 0x0000003c29287211 */ /* 0x040fe400078c08ff */
[----:B-----5:R-:W-:Y:S01]  /*8de0*/  PRMT R33, R20, 0x7632, R33 ;  /* 0x0000763214217816 */ /* 0x020fe20000000021 */
[----:B------:R-:W-:Y:S01]  /*8df0*/  @P2 STG.E.U16 desc[UR26][R34.64], R20 ;  /* 0x0000001422002986 */ /* 0x000fe2000c10151a */
[----:B------:R-:W-:Y:S02]  /*8e00*/  LEA.HI.X.SX32 R41, R41, R2, 0x1, P6 ;  /* 0x0000000229297211 */ /* 0x000fe400030f0eff */
[----:B------:R-:W-:Y:S02]  /*8e10*/  LEA R32, P6, R43, R60, 0x1 ;  /* 0x0000003c2b207211 */ /* 0x000fe400078c08ff */
[----:B-1----:R-:W-:Y:S01]  /*8e20*/  ISETP.LT.AND P2, PT, R0, UR4, !P0 ;  /* 0x0000000400007c0c */ /* 0x002fe2000c741270 */
[----:B------:R1:W-:Y:S01]  /*8e30*/  @P1 STG.E.U16 desc[UR26][R40.64], R33 ;  /* 0x0000002128001986 */ /* 0x0003e2000c10151a */
[----:B------:R-:W3:Y:S01]  /*8e40*/  LDCU UR4, c[0x0][0x39c] ;  /* 0x00007380ff0477ac */ /* 0x000ee20008000800 */
[----:B------:R-:W-:-:S04]  /*8e50*/  LOP3.LUT R0, R132, 0x2e, RZ, 0xfc, !PT ;  /* 0x0000002e84007812 */ /* 0x000fc800078efcff */
[----:B0-----:R-:W-:Y:S01]  /*8e60*/  ISETP.LT.AND P1, PT, R0, UR6, !P0 ;  /* 0x0000000600007c0c */ /* 0x001fe2000c721270 */
[----:B------:R-:W0:Y:S01]  /*8e70*/  LDCU UR6, c[0x0][0x39c] ;  /* 0x00007380ff0677ac */ /* 0x000e220008000800 */
[----:B------:R-:W-:Y:S02]  /*8e80*/  LOP3.LUT R0, R132, 0x30, RZ, 0xfc, !PT ;  /* 0x0000003084007812 */ /* 0x000fe400078efcff */
[----:B-1----:R-:W-:Y:S01]  /*8e90*/  LEA.HI.X.SX32 R33, R43, R2, 0x1, P6 ;  /* 0x000000022b217211 */ /* 0x002fe200030f0eff */
[----:B------:R-:W-:Y:S01]  /*8ea0*/  IMAD R43, R3, 0x2, R43 ;  /* 0x00000002032b7824 */ /* 0x000fe200078e022b */
[----:B--2---:R-:W-:Y:S01]  /*8eb0*/  ISETP.LT.AND P6, PT, R42, UR5, !P0 ;  /* 0x000000052a007c0c */ /* 0x004fe2000c7c1270 */
[----:B------:R-:W1:Y:S01]  /*8ec0*/  LDCU UR5, c[0x0][0x39c] ;  /* 0x00007380ff0577ac */ /* 0x000e620008000800 */
[----:B------:R-:W-:Y:S01]  /*8ed0*/  PRMT R42, R22, 0x7632, R42 ;  /* 0x00007632162a7816 */ /* 0x000fe2000000002a */
[----:B------:R2:W-:Y:S01]  /*8ee0*/  @P3 STG.E.U16 desc[UR26][R32.64], R21 ;  /* 0x0000001520003986 */ /* 0x0005e2000c10151a */
[----:B------:R-:W-:Y:S01]  /*8ef0*/  LEA R34, P3, R43, R60, 0x1 ;  /* 0x0000003c2b227211 */ /* 0x000fe200078608ff */
[----:B------:R-:W-:-:S03]  /*8f00*/  IMAD R41, R3, 0x2, R43 ;  /* 0x0000000203297824 */ /* 0x000fc600078e022b */
[----:B------:R-:W-:Y:S01]  /*8f10*/  LEA.HI.X.SX32 R35, R43, R2, 0x1, P3 ;  /* 0x000000022b237211 */ /* 0x000fe200018f0eff */
[----:B------:R-:W-:Y:S01]  /*8f20*/  IMAD R43, R3, 0x2, R41 ;  /* 0x00000002032b7824 */ /* 0x000fe200078e0229 */
[----:B------:R-:W-:-:S04]  /*8f30*/  LEA R40, P3, R41, R60, 0x1 ;  /* 0x0000003c29287211 */ /* 0x000fc800078608ff */
[----:B------:R-:W-:Y:S02]  /*8f40*/  LEA.HI.X.SX32 R41, R41, R2, 0x1, P3 ;  /* 0x0000000229297211 */ /* 0x000fe400018f0eff */
[----:B--2---:R-:W-:Y:S02]  /*8f50*/  PRMT R33, R21, 0x7632, R33 ;  /* 0x0000763215217816 */ /* 0x004fe40000000021 */
[----:B---3--:R-:W-:Y:S01]  /*8f60*/  ISETP.LT.AND P3, PT, R0, UR4, !P0 ;  /* 0x0000000400007c0c */ /* 0x008fe2000c761270 */
[----:B------:R-:W2:Y:S01]  /*8f70*/  LDCU UR4, c[0x0][0x39c] ;  /* 0x00007380ff0477ac */ /* 0x000ea20008000800 */
[----:B------:R-:W-:Y:S01]  /*8f80*/  LOP3.LUT R0, R132, 0x32, RZ, 0xfc, !PT ;  /* 0x0000003284007812 */ /* 0x000fe200078efcff */
[----:B------:R3:W-:Y:S01]  /*8f90*/  @P4 STG.E.U16 desc[UR26][R34.64], R33 ;  /* 0x0000002122004986 */ /* 0x0007e2000c10151a */
[----:B------:R-:W-:-:S03]  /*8fa0*/  LEA R20, P4, R43, R60, 0x1 ;  /* 0x0000003c2b147211 */ /* 0x000fc600078808ff */
[----:B------:R4:W-:Y:S01]  /*8fb0*/  @P5 STG.E.U16 desc[UR26][R40.64], R22 ;  /* 0x0000001628005986 */ /* 0x0009e2000c10151a */
[----:B------:R-:W-:Y:S01]  /*8fc0*/  LEA.HI.X.SX32 R21, R43, R2, 0x1, P4 ;  /* 0x000000022b157211 */ /* 0x000fe200020f0eff */
[----:B------:R-:W-:Y:S01]  /*8fd0*/  IMAD R43, R3, 0x2, R43 ;  /* 0x00000002032b7824 */ /* 0x000fe200078e022b */
[----:B-1----:R-:W-:Y:S01]  /*8fe0*/  ISETP.LT.AND P4, PT, R0, UR5, !P0 ;  /* 0x0000000500007c0c */ /* 0x002fe2000c781270 */
[----:B------:R-:W1:Y:S01]  /*8ff0*/  LDCU UR5, c[0x0][0x39c] ;  /* 0x00007380ff0577ac */ /* 0x000e620008000800 */
[----:B------:R-:W-:Y:S01]  /*9000*/  LOP3.LUT R0, R132, 0x34, RZ, 0xfc, !PT ;  /* 0x0000003484007812 */ /* 0x000fe200078efcff */
[----:B------:R5:W-:Y:S01]  /*9010*/  @P2 STG.E.U16 desc[UR26][R20.64], R42 ;  /* 0x0000002a14002986 */ /* 0x000be2000c10151a */
[----:B------:R-:W-:Y:S01]  /*9020*/  LEA R32, P5, R43, R60, 0x1 ;  /* 0x0000003c2b207211 */ /* 0x000fe200078a08ff */
[----:B---3--:R-:W-:Y:S01]  /*9030*/  IMAD R35, R3, 0x2, R43 ;  /* 0x0000000203237824 */ /* 0x008fe200078e022b */
[----:B0-----:R-:W-:Y:S01]  /*9040*/  ISETP.LT.AND P2, PT, R0, UR6, !P0 ;  /* 0x0000000600007c0c */ /* 0x001fe2000c741270 */
[----:B------:R-:W0:Y:S01]  /*9050*/  LDCU UR6, c[0x0][0x39c] ;  /* 0x00007380ff0677ac */ /* 0x000e220008000800 */
[----:B------:R-:W-:Y:S01]  /*9060*/  LEA.HI.X.SX32 R33, R43, R2, 0x1, P5 ;  /* 0x000000022b217211 */ /* 0x000fe200028f0eff */
[----:B----4-:R-:W-:Y:S01]  /*9070*/  IMAD R41, R3, 0x2, R35 ;  /* 0x0000000203297824 */ /* 0x010fe200078e0223 */
[----:B------:R-:W-:-:S02]  /*9080*/  LEA R34, P5, R35, R60, 0x1 ;  /* 0x0000003c23227211 */ /* 0x000fc400078a08ff */
[C---:B------:R-:W-:Y:S01]  /*9090*/  LOP3.LUT R0, R132.reuse, 0x36, RZ, 0xfc, !PT ;  /* 0x0000003684007812 */ /* 0x040fe200078efcff */
[----:B------:R-:W-:Y:S01]  /*90a0*/  @P6 STG.E.U16 desc[UR26][R32.64], R23 ;  /* 0x0000001720006986 */ /* 0x000fe2000c10151a */
[----:B------:R-:W-:Y:S02]  /*90b0*/  LEA.HI.X.SX32 R35, R35, R2, 0x1, P5 ;  /* 0x0000000223237211 */ /* 0x000fe400028f0eff */
[----:B-----5:R-:W-:Y:S02]  /*90c0*/  PRMT R21, R23, 0x7632, R21 ;  /* 0x0000763217157816 */ /* 0x020fe40000000015 */
[----:B------:R-:W-:Y:S02]  /*90d0*/  LEA R20, P6, R41, R60, 0x1 ;  /* 0x0000003c29147211 */ /* 0x000fe400078c08ff */
[----:B------:R-:W-:Y:S01]  /*90e0*/  LOP3.LUT R22, R132, 0x38, RZ, 0xfc, !PT ;  /* 0x0000003884167812 */ /* 0x000fe200078efcff */
[----:B------:R3:W-:Y:S01]  /*90f0*/  @P1 STG.E.U16 desc[UR26][R34.64], R21 ;  /* 0x0000001522001986 */ /* 0x0007e2000c10151a */
[----:B--2---:R-:W-:Y:S01]  /*9100*/  ISETP.LT.AND P5, PT, R0, UR4, !P0 ;  /* 0x0000000400007c0c */ /* 0x004fe2000c7a1270 */
[----:B------:R-:W2:Y:S01]  /*9110*/  LDCU UR4, c[0x0][0x39c] ;  /* 0x00007380ff0477ac */ /* 0x000ea20008000800 */
[----:B------:R-:W-:-:S04]  /*9120*/  LOP3.LUT R0, R132, 0x3a, RZ, 0xfc, !PT ;  /* 0x0000003a84007812 */ /* 0x000fc800078efcff */
[----:B0-----:R-:W-:Y:S01]  /*9130*/  ISETP.LT.AND P1, PT, R0, UR6, !P0 ;  /* 0x0000000600007c0c */ /* 0x001fe2000c721270 */
[----:B------:R-:W0:Y:S01]  /*9140*/  LDCU UR6, c[0x0][0x39c] ;  /* 0x00007380ff0677ac */ /* 0x000e220008000800 */
[----:B------:R-:W-:Y:S02]  /*9150*/  LOP3.LUT R0, R132, 0x3c, RZ, 0xfc, !PT ;  /* 0x0000003c84007812 */ /* 0x000fe400078efcff */
[----:B---3--:R-:W-:Y:S01]  /*9160*/  LEA.HI.X.SX32 R21, R41, R2, 0x1, P6 ;  /* 0x0000000229157211 */ /* 0x008fe200030f0eff */
[----:B------:R-:W-:Y:S01]  /*9170*/  IMAD R41, R3, 0x2, R41 ;  /* 0x0000000203297824 */ /* 0x000fe200078e0229 */
[----:B-1----:R-:W-:Y:S01]  /*9180*/  ISETP.LT.AND P6, PT, R22, UR5, !P0 ;  /* 0x0000000516007c0c */ /* 0x002fe2000c7c1270 */
[----:B------:R-:W1:Y:S01]  /*9190*/  LDCU UR5, c[0x0][0x39c] ;  /* 0x00007380ff0577ac */ /* 0x000e620008000800 */
[----:B------:R-:W-:Y:S01]  /*91a0*/  LOP3.LUT R34, R132, 0x40, RZ, 0xfc, !PT ;  /* 0x0000004084227812 */ /* 0x000fe200078efcff */
[----:B------:R3:W-:Y:S01]  /*91b0*/  @P3 STG.E.U16 desc[UR26][R20.64], R36 ;  /* 0x0000002414003986 */ /* 0x0007e2000c10151a */
[----:B------:R-:W-:Y:S01]  /*91c0*/  LEA R22, P3, R41, R60, 0x1 ;  /* 0x0000003c29167211 */ /* 0x000fe200078608ff */
[----:B------:R-:W-:-:S03]  /*91d0*/  IMAD R33, R3, 0x2, R41 ;  /* 0x0000000203217824 */ /* 0x000fc600078e0229 */
[----:B------:R-:W-:Y:S01]  /*91e0*/  LEA.HI.X.SX32 R23, R41, R2, 0x1, P3 ;  /* 0x0000000229177211 */ /* 0x000fe200018f0eff */
[----:B------:R-:W-:Y:S01]  /*91f0*/  IMAD R35, R3, 0x2, R33 ;  /* 0x0000000203237824 */ /* 0x000fe200078e0221 */
[----:B------:R-:W-:-:S03]  /*9200*/  LEA R32, P3, R33, R60, 0x1 ;  /* 0x0000003c21207211 */ /* 0x000fc600078608ff */
[----:B------:R-:W-:Y:S01]  /*9210*/  IMAD R41, R3, 0x2, R35 ;  /* 0x0000000203297824 */ /* 0x000fe200078e0223 */
[----:B------:R-:W-:Y:S02]  /*9220*/  LEA.HI.X.SX32 R33, R33, R2, 0x1, P3 ;  /* 0x0000000221217211 */ /* 0x000fe400018f0eff */
[----:B---3--:R-:W-:Y:S02]  /*9230*/  PRMT R21, R36, 0x7632, R21 ;  /* 0x0000763224157816 */ /* 0x008fe40000000015 */
[----:B--2---:R-:W-:Y:S01]  /*9240*/  ISETP.LT.AND P3, PT, R0, UR4, !P0 ;  /* 0x0000000400007c0c */ /* 0x004fe2000c761270 */
[----:B------:R-:W2:Y:S01]  /*9250*/  LDCU UR4, c[0x0][0x39c] ;  /* 0x00007380ff0477ac */ /* 0x000ea20008000800 */
[----:B------:R-:W-:Y:S01]  /*9260*/  LOP3.LUT R0, R132, 0x3e, RZ, 0xfc, !PT ;  /* 0x0000003e84007812 */ /* 0x000fe200078efcff */
[----:B------:R3:W-:Y:S01]  /*9270*/  @P4 STG.E.U16 desc[UR26][R22.64], R21 ;  /* 0x0000001516004986 */ /* 0x0007e2000c10151a */
[----:B------:R-:W-:-:S03]  /*9280*/  LEA R20, P4, R35, R60, 0x1 ;  /* 0x0000003c23147211 */ /* 0x000fc600078808ff */
[----:B------:R-:W-:Y:S01]  /*9290*/  @P2 STG.E.U16 desc[UR26][R32.64], R37 ;  /* 0x0000002520002986 */ /* 0x000fe2000c10151a */
[----:B-1----:R-:W-:Y:S01]  /*92a0*/  ISETP.LT.AND P2, PT, R0, UR5, !P0 ;  /* 0x0000000500007c0c */ /* 0x002fe2000c741270 */
[----:B------:R-:W1:Y:S01]  /*92b0*/  LDCU UR5, c[0x0][0x39c] ;  /* 0x00007380ff0577ac */ /* 0x000e620008000800 */
[----:B------:R-:W-:Y:S02]  /*92c0*/  LOP3.LUT R0, R132, 0x42, RZ, 0xfc, !PT ;  /* 0x0000004284007812 */ /* 0x000fe400078efcff */
[----:B---3--:R-:W-:Y:S02]  /*92d0*/  LEA.HI.X.SX32 R21, R35, R2, 0x1, P4 ;  /* 0x0000000223157211 */ /* 0x008fe400020f0eff */
[----:B------:R-:W-:Y:S02]  /*92e0*/  PRMT R23, R37, 0x7632, R23 ;  /* 0x0000763225177816 */ /* 0x000fe40000000017 */
[----:B------:R-:W-:-:S03]  /*92f0*/  LEA R22, P4, R41, R60, 0x1 ;  /* 0x0000003c29167211 */ /* 0x000fc600078808ff */
[----:B------:R3:W-:Y:S01]  /*9300*/  @P5 STG.E.U16 desc[UR26][R20.64], R23 ;  /* 0x0000001714005986 */ /* 0x0007e2000c10151a */
[----:B--2---:R-:W-:Y:S01]  /*9310*/  ISETP.LT.AND P5, PT, R0, UR4, !P0 ;  /* 0x0000000400007c0c */ /* 0x004fe2000c7a1270 */
[----:B------:R-:W2:Y:S01]  /*9320*/  LDCU UR4, c[0x0][0x39c] ;  /* 0x00007380ff0477ac */ /* 0x000ea20008000800 */
[----:B------:R-:W-:Y:S02]  /*9330*/  LOP3.LUT R0, R132, 0x44, RZ, 0xfc, !PT ;  /* 0x0000004484007812 */ /* 0x000fe400078efcff */
[----:B---3--:R-:W-:Y:S01]  /*9340*/  LEA.HI.X.SX32 R23, R41, R2, 0x1, P4 ;  /* 0x0000000229177211 */ /* 0x008fe200020f0eff */
[----:B------:R-:W-:Y:S01]  /*9350*/  IMAD R41, R3, 0x2, R41 ;  /* 0x0000000203297824 */ /* 0x000fe200078e0229 */
[----:B0-----:R-:W-:Y:S01]  /*9360*/  ISETP.LT.AND P4, PT, R34, UR6, !P0 ;  /* 0x0000000622007c0c */ /* 0x001fe2000c781270 */
[----:B------:R-:W0:Y:S01]  /*9370*/  LDCU UR6, c[0x0][0x39c] ;  /* 0x00007380ff0677ac */ /* 0x000e220008000800 */
[----:B------:R-:W-:Y:S01]  /*9380*/  LOP3.LUT R34, R132, 0x4c, RZ, 0xfc, !PT ;  /* 0x0000004c84227812 */ /* 0x000fe200078efcff */
[----:B------:R3:W-:Y:S01]  /*9390*/  @P6 STG.E.U16 desc[UR26][R22.64], R38 ;  /* 0x0000002616006986 */ /* 0x0007e2000c10151a */
[----:B------:R-:W-:Y:S01]  /*93a0*/  LEA R32, P6, R41, R60, 0x1 ;  /* 0x0000003c29207211 */ /* 0x000fe200078c08ff */
[----:B------:R-:W-:-:S03]  /*93b0*/  IMAD R35, R3, 0x2, R41 ;  /* 0x0000000203237824 */ /* 0x000fc600078e0229 */
[----:B------:R-:W-:Y:S01]  /*93c0*/  LEA.HI.X.SX32 R33, R41, R2, 0x1, P6 ;  /* 0x0000000229217211 */ /* 0x000fe200030f0eff */
[----:B------:R-:W-:Y:S01]  /*93d0*/  IMAD R37, R3, 0x2, R35 ;  /* 0x0000000203257824 */ /* 0x000fe200078e0223 */
[C---:B------:R-:W-:Y:S01]  /*93e0*/  LEA R20, P6, R35.reuse, R60, 0x1 ;  /* 0x0000003c23147211 */ /* 0x040fe200078c08ff */
[----:B------:R-:W4:Y:S03]  /*93f0*/  LDS.128 R40, [R61+UR13] ;  /* 0x0000000d3d287984 */ /* 0x000f260008000c00 */
[----:B------:R-:W-:Y:S02]  /*9400*/  LEA.HI.X.SX32 R21, R35, R2, 0x1, P6 ;  /* 0x0000000223157211 */ /* 0x000fe400030f0eff */
[----:B---3--:R-:W-:Y:S02]  /*9410*/  PRMT R23, R38, 0x7632, R23 ;  /* 0x0000763226177816 */ /* 0x008fe40000000017 */
[----:B------:R-:W-:-:S03]  /*9420*/  LEA R22, P6, R37, R60, 0x1 ;  /* 0x0000003c25167211 */ /* 0x000fc600078c08ff */
[----:B------:R3:W-:Y:S01]  /*9430*/  @P1 STG.E.U16 desc[UR26][R32.64], R23 ;  /* 0x0000001720001986 */ /* 0x0007e2000c10151a */
[----:B-1----:R-:W-:Y:S01]  /*9440*/  ISETP.LT.AND P1, PT, R0, UR5, !P0 ;  /* 0x0000000500007c0c */ /* 0x002fe2000c721270 */
[----:B------:R-:W1:Y:S01]  /*9450*/  LDCU UR5, c[0x0][0x39c] ;  /* 0x00007380ff0577ac */ /* 0x000e620008000800 */
[----:B------:R-:W-:Y:S01]  /*9460*/  LOP3.LUT R0, R132, 0x46, RZ, 0xfc, !PT ;  /* 0x0000004684007812 */ /* 0x000fe200078efcff */
[----:B------:R-:W-:Y:S03]  /*9470*/  @P3 STG.E.U16 desc[UR26][R20.64], R39 ;  /* 0x0000002714003986 */ /* 0x000fe6000c10151a */
[----:B--2---:R-:W-:Y:S01]  /*9480*/  ISETP.LT.AND P3, PT, R0, UR4, !P0 ;  /* 0x0000000400007c0c */ /* 0x004fe2000c761270 */
[----:B------:R-:W2:Y:S01]  /*9490*/  LDCU UR4, c[0x0][0x39c] ;  /* 0x00007380ff0477ac */ /* 0x000ea20008000800 */
[----:B------:R-:W-:Y:S02]  /*94a0*/  LOP3.LUT R0, R132, 0x48, RZ, 0xfc, !PT ;  /* 0x0000004884007812 */ /* 0x000fe400078efcff */
[----:B---3--:R-:W-:Y:S01]  /*94b0*/  LEA.HI.X.SX32 R23, R37, R2, 0x1, P6 ;  /* 0x0000000225177211 */ /* 0x008fe200030f0eff */
[----:B------:R-:W-:Y:S01]  /*94c0*/  IMAD R37, R3, 0x2, R37 ;  /* 0x0000000203257824 */ /* 0x000fe200078e0225 */
[----:B------:R-:W-:-:S03]  /*94d0*/  PRMT R33, R39, 0x7632, R33 ;  /* 0x0000763227217816 */ /* 0x000fc60000000021 */
[----:B------:R-:W-:Y:S01]  /*94e0*/  IMAD R35, R3, 0x2, R37 ;  /* 0x0000000203237824 */ /* 0x000fe200078e0225 */
[C---:B------:R-:W-:Y:S01]  /*94f0*/  LEA R32, P6, R37.reuse, R60, 0x1 ;  /* 0x0000003c25207211 */ /* 0x040fe200078c08ff */
[----:B------:R3:W-:Y:S01]  /*9500*/  @P2 STG.E.U16 desc[UR26][R22.64], R33 ;  /* 0x0000002116002986 */ /* 0x0007e2000c10151a */
[----:B0-----:R-:W-:Y:S01]  /*9510*/  ISETP.LT.AND P2, PT, R0, UR6, !P0 ;  /* 0x0000000600007c0c */ /* 0x001fe2000c741270 */
[----:B------:R-:W0:Y:S01]  /*9520*/  LDCU UR6, c[0x0][0x39c] ;  /* 0x00007380ff0677ac */ /* 0x000e220008000800 */
[----:B------:R-:W-:Y:S02]  /*9530*/  LOP3.LUT R0, R132, 0x4a, RZ, 0xfc, !PT ;  /* 0x0000004a84007812 */ /* 0x000fe400078efcff */
[----:B---3--:R-:W-:Y:S01]  /*9540*/  LEA.HI.X.SX32 R33, R37, R2, 0x1, P6 ;  /* 0x0000000225217211 */ /* 0x008fe200030f0eff */
[----:B------:R-:W-:Y:S01]  /*9550*/  IMAD R37, R3, 0x2, R35 ;  /* 0x0000000203257824 */ /* 0x000fe200078e0223 */
[C---:B------:R-:W-:Y:S02]  /*9560*/  LEA R20, P6, R35.reuse, R60, 0x1 ;  /* 0x0000003c23147211 */ /* 0x040fe400078c08ff */
[----:B------:R-:W-:Y:S01]  /*9570*/  PRMT R23, R48, 0x7632, R23 ;  /* 0x0000763230177816 */ /* 0x000fe20000000017 */
[----:B------:R-:W-:Y:S01]  /*9580*/  @P4 STG.E.U16 desc[UR26][R32.64], R48 ;  /* 0x0000003020004986 */ /* 0x000fe2000c10151a */
[----:B------:R-:W-:-:S02]  /*9590*/  LEA.HI.X.SX32 R21, R35, R2, 0x1, P6 ;  /* 0x0000000223157211 */ /* 0x000fc400030f0eff */
[C---:B------:R-:W-:Y:S02]  /*95a0*/  LEA R22, P6, R37.reuse, R60, 0x1 ;  /* 0x0000003c25167211 */ /* 0x040fe400078c08ff */
[----:B--2---:R-:W-:Y:S01]  /*95b0*/  ISETP.LT.AND P4, PT, R0, UR4, !P0 ;  /* 0x0000000400007c0c */ /* 0x004fe2000c781270 */
[----:B------:R2:W-:Y:S01]  /*95c0*/  @P5 STG.E.U16 desc[UR26][R20.64], R23 ;  /* 0x0000001714005986 */ /* 0x0005e2000c10151a */
[----:B------:R-:W3:Y:S01]  /*95d0*/  LDCU UR4, c[0x0][0x39c] ;  /* 0x00007380ff0477ac */ /* 0x000ee20008000800 */
[----:B------:R-:W-:Y:S02]  /*95e0*/  LOP3.LUT R0, R132, 0x4e, RZ, 0xfc, !PT ;  /* 0x0000004e84007812 */ /* 0x000fe400078efcff */
[----:B-1----:R-:W-:Y:S01]  /*95f0*/  ISETP.LT.AND P5, PT, R34, UR5, !P0 ;  /* 0x0000000522007c0c */ /* 0x002fe2000c7a1270 */
[----:B------:R-:W1:Y:S01]  /*9600*/  LDCU UR5, c[0x0][0x39c] ;  /* 0x00007380ff0577ac */ /* 0x000e620008000800 */
[----:B------:R-:W-:Y:S02]  /*9610*/  LOP3.LUT R34, R132, 0x58, RZ, 0xfc, !PT ;  /* 0x0000005884227812 */ /* 0x000fe400078efcff */
[----:B--2---:R-:W-:Y:S01]  /*9620*/  LEA.HI.X.SX32 R23, R37, R2, 0x1, P6 ;  /* 0x0000000225177211 */ /* 0x004fe200030f0eff */
        /* <DEDUP_REMOVED lines=18> */
[----:B-1----:R-:W-:Y:S01]  /*9750*/  ISETP.LT.AND P2, PT, R0, UR5, !P0 ;  /* 0x0000000500007c0c */ /* 0x002fe2000c741270 */
[----:B------:R-:W1:Y:S01]  /*9760*/  LDCU UR5, c[0x0][0x39c] ;  /* 0x00007380ff0577ac */ /* 0x000e620008000800 */
[----:B------:R-:W-:Y:S02]  /*9770*/  LOP3.LUT R0, R132, 0x54, RZ, 0xfc, !PT ;  /* 0x0000005484007812 */ /* 0x000fe400078efcff */
[----:B---3--:R-:W-:Y:S01]  /*9780*/  LEA.HI.X.SX32 R23, R35, R2, 0x1, P3 ;  /* 0x0000000223177211 */ /* 0x008fe200018f0eff */
[C---:B------:R-:W-:Y:S01]  /*9790*/  IMAD R35, R3.reuse, 0x2, R35 ;  /* 0x0000000203237824 */ /* 0x040fe200078e0223 */
[----:B0-----:R-:W-:Y:S01]  /*97a0*/  ISETP.LT.AND P3, PT, R0, UR6, !P0 ;  /* 0x0000000600007c0c */ /* 0x001fe2000c761270 */
[----:B------:R-:W0:Y:S01]  /*97b0*/  LDCU UR6, c[0x0][0x39c] ;  /* 0x00007380ff0677ac */ /* 0x000e220008000800 */
[----:B-----5:R-:W-:Y:S01]  /*97c0*/  PRMT R21, R50, 0x7632, R21 ;  /* 0x0000763232157816 */ /* 0x020fe20000000015 */
[----:B------:R-:W-:Y:S01]  /*97d0*/  IMAD R37, R3, 0x2, R35 ;  /* 0x0000000203257824 */ /* 0x000fe200078e0223 */
[----:B------:R-:W-:-:S03]  /*97e0*/  LOP3.LUT R0, R132, 0x56, RZ, 0xfc, !PT ;  /* 0x0000005684007812 */ /* 0x000fc600078efcff */
[----:B------:R3:W-:Y:S01]  /*97f0*/  @P4 STG.E.U16 desc[UR26][R22.64], R21 ;  /* 0x0000001516004986 */ /* 0x0007e2000c10151a */
[----:B------:R-:W-:-:S04]  /*9800*/  LEA R32, P4, R35, R60, 0x1 ;  /* 0x0000003c23207211 */ /* 0x000fc800078808ff */
[----:B------:R-:W-:Y:S01]  /*9810*/  LEA.HI.X.SX32 R33, R35, R2, 0x1, P4 ;  /* 0x0000000223217211 */ /* 0x000fe200020f0eff */
[----:B------:R-:W-:Y:S01]  /*9820*/  IMAD R35, R3, 0x2, R37 ;  /* 0x0000000203237824 */ /* 0x000fe200078e0225 */
[----:B------:R-:W-:-:S03]  /*9830*/  LEA R20, P4, R37, R60, 0x1 ;  /* 0x0000003c25147211 */ /* 0x000fc600078808ff */
[----:B------:R-:W-:Y:S01]  /*9840*/  @P5 STG.E.U16 desc[UR26][R32.64], R51 ;  /* 0x0000003320005986 */ /* 0x000fe2000c10151a */
[----:B---3--:R-:W-:Y:S02]  /*9850*/  LEA.HI.X.SX32 R21, R37, R2, 0x1, P4 ;  /* 0x0000000225157211 */ /* 0x008fe400020f0eff */
[----:B------:R-:W-:Y:S02]  /*9860*/  PRMT R23, R51, 0x7632, R23 ;  /* 0x0000763233177816 */ /* 0x000fe40000000017 */
[----:B------:R-:W-:Y:S02]  /*9870*/  LEA R22, P5, R35, R60, 0x1 ;  /* 0x0000003c23167211 */ /* 0x000fe400078a08ff */
[----:B--2---:R-:W-:Y:S01]  /*9880*/  ISETP.LT.AND P4, PT, R0, UR4, !P0 ;  /* 0x0000000400007c0c */ /* 0x004fe2000c781270 */
[----:B------:R2:W-:Y:S01]  /*9890*/  @P6 STG.E.U16 desc[UR26][R20.64], R23 ;  /* 0x0000001714006986 */ /* 0x0005e2000c10151a */
[----:B------:R-:W3:Y:S01]  /*98a0*/  LDCU UR4, c[0x0][0x39c] ;  /* 0x00007380ff0477ac */ /* 0x000ee20008000800 */
[----:B-1----:R-:W-:-:S02]  /*98b0*/  ISETP.LT.AND P6, PT, R34, UR5, !P0 ;  /* 0x0000000522007c0c */ /* 0x002fc4000c7c1270 */
[C---:B------:R-:W-:Y:S01]  /*98c0*/  LOP3.LUT R0, R132.reuse, 0x5a, RZ, 0xfc, !PT ;  /* 0x0000005a84007812 */ /* 0x040fe200078efcff */
        /* <DEDUP_REMOVED lines=21> */
[----:B---3--:R-:W-:Y:S01]  /*9a20*/  LEA.HI.X.SX32 R23, R35, R2, 0x1, P2 ;  /* 0x0000000223177211 */ /* 0x008fe200010f0eff */
[----:B------:R-:W-:Y:S01]  /*9a30*/  IMAD R35, R3, 0x2, R35 ;  /* 0x0000000203237824 */ /* 0x000fe200078e0223 */
[----:B-1----:R-:W-:Y:S01]  /*9a40*/  ISETP.LT.AND P2, PT, R0, UR5, !P0 ;  /* 0x0000000500007c0c */ /* 0x002fe2000c741270 */
[----:B------:R-:W1:Y:S01]  /*9a50*/  LDCU UR5, c[0x0][0x39c] ;  /* 0x00007380ff0577ac */ /* 0x000e620008000800 */
[----:B-----5:R-:W-:Y:S01]  /*9a60*/  PRMT R21, R53, 0x7632, R21 ;  /* 0x0000763235157816 */ /* 0x020fe20000000015 */
[----:B------:R-:W-:Y:S01]  /*9a70*/  IMAD R37, R3, 0x2, R35 ;  /* 0x0000000203257824 */ /* 0x000fe200078e0223 */
[----:B------:R-:W-:-:S03]  /*9a80*/  LOP3.LUT R0, R132, 0x60, RZ, 0xfc, !PT ;  /* 0x0000006084007812 */ /* 0x000fc600078efcff */
[----:B------:R3:W-:Y:S01]  /*9a90*/  @P4 STG.E.U16 desc[UR26][R22.64], R21 ;  /* 0x0000001516004986 */ /* 0x0007e2000c10151a */
[C---:B------:R-:W-:Y:S02]  /*9aa0*/  LEA R32, P4, R35.reuse, R60, 0x1 ;  /* 0x0000003c23207211 */ /* 0x040fe400078808ff */
[----:B0-----:R-:W-:Y:S01]  /*9ab0*/  ISETP.LT.AND P3, PT, R0, UR6, !P0 ;  /* 0x0000000600007c0c */ /* 0x001fe2000c761270 */
[----:B------:R-:W0:Y:S01]  /*9ac0*/  LDCU UR6, c[0x0][0x39c] ;  /* 0x00007380ff0677ac */ /* 0x000e220008000800 */
[----:B------:R-:W-:Y:S01]  /*9ad0*/  LEA.HI.X.SX32 R33, R35, R2, 0x1, P4 ;  /* 0x0000000223217211 */ /* 0x000fe200020f0eff */
[----:B------:R-:W-:Y:S01]  /*9ae0*/  IMAD R35, R3, 0x2, R37 ;  /* 0x0000000203237824 */ /* 0x000fe200078e0225 */
[----:B------:R-:W-:Y:S02]  /*9af0*/  LEA R20, P4, R37, R60, 0x1 ;  /* 0x0000003c25147211 */ /* 0x000fe400078808ff */
[----:B------:R-:W-:Y:S01]  /*9b00*/  LOP3.LUT R0, R132, 0x62, RZ, 0xfc, !PT ;  /* 0x0000006284007812 */ /* 0x000fe200078efcff */
[----:B------:R-:W-:Y:S01]  /*9b10*/  @P6 STG.E.U16 desc[UR26][R32.64], R54 ;  /* 0x0000003620006986 */ /* 0x000fe2000c10151a */
[----:B---3--:R-:W-:-:S02]  /*9b20*/  PRMT R23, R54, 0x7632, R23 ;  /* 0x0000763236177816 */ /* 0x008fc40000000017 */
[----:B------:R-:W-:Y:S02]  /*9b30*/  LEA.HI.X.SX32 R21, R37, R2, 0x1, P4 ;  /* 0x0000000225157211 */ /* 0x000fe400020f0eff */
[----:B------:R-:W-:Y:S02]  /*9b40*/  LEA R22, P6, R35, R60, 0x1 ;  /* 0x0000003c23167211 */ /* 0x000fe400078c08ff */
[----:B--2---:R-:W-:Y:S01]  /*9b50*/  ISETP.LT.AND P4, PT, R0, UR4, !P0 ;  /* 0x0000000400007c0c */ /* 0x004fe2000c781270 */
[----:B------:R2:W-:Y:S01]  /*9b60*/  @P5 STG.E.U16 desc[UR26][R20.64], R23 ;  /* 0x0000001714005986 */ /* 0x0005e2000c10151a */
[----:B------:R-:W3:Y:S01]  /*9b70*/  LDCU UR4, c[0x0][0x39c] ;  /* 0x00007380ff0477ac */ /* 0x000ee20008000800 */
[----:B------:R-:W-:-:S04]  /*9b80*/  LOP3.LUT R0, R132, 0x66, RZ, 0xfc, !PT ;  /* 0x0000006684007812 */ /* 0x000fc800078efcff */
[----:B0-----:R-:W-:Y:S01]  /*9b90*/  ISETP.LT.AND P5, PT, R0, UR6, !P0 ;  /* 0x0000000600007c0c */ /* 0x001fe2000c7a1270 */
[----:B------:R-:W0:Y:S01]  /*9ba0*/  LDCU UR6, c[0x0][0x39c] ;  /* 0x00007380ff0677ac */ /* 0x000e220008000800 */
[----:B------:R-:W-:Y:S02]  /*9bb0*/  LOP3.LUT R0, R132, 0x68, RZ, 0xfc, !PT ;  /* 0x0000006884007812 */ /* 0x000fe400078efcff */
[----:B--2---:R-:W-:Y:S01]  /*9bc0*/  LEA.HI.X.SX32 R23, R35, R2, 0x1, P6 ;  /* 0x0000000223177211 */ /* 0x004fe200030f0eff */
        /* <DEDUP_REMOVED lines=19> */
[----:B---3--:R-:W-:Y:S02]  /*9d00*/  LEA R32, P3, R37, R60, 0x1 ;  /* 0x0000003c25207211 */ /* 0x008fe400078608ff */
[-C--:B------:R-:W-:Y:S02]  /*9d10*/  LEA.HI.X.SX32 R23, R35, R2.reuse, 0x1, P2 ;  /* 0x0000000223177211 */ /* 0x080fe400010f0eff */
[----:B-----5:R-:W-:Y:S02]  /*9d20*/  PRMT R21, R56, 0x7632, R21 ;  /* 0x0000763238157816 */ /* 0x020fe40000000015 */
[----:B------:R-:W-:Y:S01]  /*9d30*/  LEA.HI.X.SX32 R33, R37, R2, 0x1, P3 ;  /* 0x0000000225217211 */ /* 0x000fe200018f0eff */
[C---:B------:R-:W-:Y:S01]  /*9d40*/  IMAD R37, R3.reuse, 0x2, R37 ;  /* 0x0000000203257824 */ /* 0x040fe200078e0225 */
[----:B-1----:R-:W-:Y:S01]  /*9d50*/  ISETP.LT.AND P2, PT, R0, UR5, !P0 ;  /* 0x0000000500007c0c */ /* 0x002fe2000c741270 */
[----:B------:R1:W-:Y:S01]  /*9d60*/  @P4 STG.E.U16 desc[UR26][R22.64], R21 ;  /* 0x0000001516004986 */ /* 0x0003e2000c10151a */
[----:B------:R-:W3:Y:S01]  /*9d70*/  LDCU UR5, c[0x0][0x39c] ;  /* 0x00007380ff0577ac */ /* 0x000ee20008000800 */
[----:B------:R-:W-:Y:S01]  /*9d80*/  IMAD R35, R3, 0x2, R37 ;  /* 0x0000000203237824 */ /* 0x000fe200078e0225 */
[----:B------:R-:W-:Y:S01]  /*9d90*/  LOP3.LUT R0, R132, 0x6e, RZ, 0xfc, !PT ;  /* 0x0000006e84007812 */ /* 0x000fe200078efcff */
[----:B------:R5:W-:Y:S01]  /*9da0*/  @P6 STG.E.U16 desc[UR26][R32.64], R57 ;  /* 0x0000003920006986 */ /* 0x000be2000c10151a */
[----:B------:R-:W-:-:S02]  /*9db0*/  LEA R20, P6, R37, R60, 0x1 ;  /* 0x0000003c25147211 */ /* 0x000fc400078c08ff */
[----:B--2---:R-:W-:Y:S01]  /*9dc0*/  ISETP.LT.AND P4, PT, R0, UR4, !P0 ;  /* 0x0000000400007c0c */ /* 0x004fe2000c781270 */
[----:B------:R-:W2:Y:S01]  /*9dd0*/  LDCU UR4, c[0x0][0x39c] ;  /* 0x00007380ff0477ac */ /* 0x000ea20008000800 */
[----:B0-----:R-:W-:Y:S02]  /*9de0*/  ISETP.LT.AND P3, PT, R34, UR6, !P0 ;  /* 0x0000000622007c0c */ /* 0x001fe4000c761270 */
[----:B------:R-:W-:Y:S01]  /*9df0*/  LOP3.LUT R0, R132, 0x70, RZ, 0xfc, !PT ;  /* 0x0000007084007812 */ /* 0x000fe200078efcff */
[----:B------:R-:W0:Y:S01]  /*9e00*/  LDCU UR6, c[0x0][0x39c] ;  /* 0x00007380ff0677ac */ /* 0x000e220008000800 */
[----:B-1----:R-:W-:Y:S02]  /*9e10*/  LEA.HI.X.SX32 R21, R37, R2, 0x1, P6 ;  /* 0x0000000225157211 */ /* 0x002fe400030f0eff */
[----:B------:R-:W-:Y:S02]  /*9e20*/  LEA R22, P6, R35, R60, 0x1 ;  /* 0x0000003c23167211 */ /* 0x000fe400078c08ff */
[----:B-----5:R-:W-:-:S02]  /*9e30*/  PRMT R33, R57, 0x7632, R33 ;  /* 0x0000763239217816 */ /* 0x020fc40000000021 */
[----:B------:R-:W-:Y:S01]  /*9e40*/  LEA.HI.X.SX32 R23, R35, R2, 0x1, P6 ;  /* 0x0000000223177211 */ /* 0x000fe200030f0eff */
[----:B------:R-:W-:Y:S01]  /*9e50*/  IMAD R35, R3, 0x2, R35 ;  /* 0x0000000203237824 */ /* 0x000fe200078e0223 */
[----:B------:R-:W-:Y:S01]  /*9e60*/  PRMT R34, R5, 0x7632, R34 ;  /* 0x0000763205227816 */ /* 0x000fe20000000022 */
[----:B------:R1:W-:Y:S01]  /*9e70*/  @P5 STG.E.U16 desc[UR26][R20.64], R33 ;  /* 0x0000002114005986 */ /* 0x0003e2000c10151a */
[----:B---3--:R-:W-:Y:S01]  /*9e80*/  ISETP.LT.AND P5, PT, R0, UR5, !P0 ;  /* 0x0000000500007c0c */ /* 0x008fe2000c7a1270 */
[----:B------:R-:W-:Y:S01]  /*9e90*/  IMAD R37, R3, 0x2, R35 ;  /* 0x0000000203257824 */ /* 0x000fe200078e0223 */
[----:B------:R-:W3:Y:S01]  /*9ea0*/  LDCU UR5, c[0x0][0x39c] ;  /* 0x00007380ff0577ac */ /* 0x000ee20008000800 */
[----:B------:R-:W-:Y:S01]  /*9eb0*/  @P1 STG.E.U16 desc[UR26][R22.64], R58 ;  /* 0x0000003a16001986 */ /* 0x000fe2000c10151a */
[----:B------:R-:W-:Y:S02]  /*9ec0*/  LEA R32, P1, R35, R60, 0x1 ;  /* 0x0000003c23207211 */ /* 0x000fe400078208ff */
[----:B------:R-:W-:-:S02]  /*9ed0*/  LOP3.LUT R0, R132, 0x72, RZ, 0xfc, !PT ;  /* 0x0000007284007812 */ /* 0x000fc400078efcff */
[----:B-1----:R-:W-:Y:S02]  /*9ee0*/  LEA.HI.X.SX32 R33, R35, R2, 0x1, P1 ;  /* 0x0000000223217211 */ /* 0x002fe400008f0eff */
[----:B------:R-:W-:Y:S02]  /*9ef0*/  PRMT R21, R58, 0x7632, R21 ;  /* 0x000076323a157816 */ /* 0x000fe40000000015 */
[----:B------:R-:W-:Y:S02]  /*9f00*/  LEA R20, P6, R37, R60, 0x1 ;  /* 0x0000003c25147211 */ /* 0x000fe400078c08ff */
[----:B--2---:R-:W-:Y:S01]  /*9f10*/  ISETP.LT.AND P1, PT, R0, UR4, !P0 ;  /* 0x0000000400007c0c */ /* 0x004fe2000c721270 */
[----:B------:R1:W-:Y:S01]  /*9f20*/  @P2 STG.E.U16 desc[UR26][R32.64], R21 ;  /* 0x0000001520002986 */ /* 0x0003e2000c10151a */
[----:B------:R-:W-:Y:S01]  /*9f30*/  LOP3.LUT R0, R132, 0x74, RZ, 0xfc, !PT ;  /* 0x0000007484007812 */ /* 0x000fe200078efcff */
[----:B------:R-:W2:Y:S03]  /*9f40*/  LDCU UR4, c[0x0][0x39c] ;  /* 0x00007380ff0477ac */ /* 0x000ea60008000800 */
[----:B0-----:R-:W-:Y:S01]  /*9f50*/  ISETP.LT.AND P2, PT, R0, UR6, !P0 ;  /* 0x0000000600007c0c */ /* 0x001fe2000c741270 */
[----:B------:R-:W0:Y:S01]  /*9f60*/  LDCU UR6, c[0x0][0x39c] ;  /* 0x00007380ff0677ac */ /* 0x000e220008000800 */
[----:B------:R-:W-:-:S02]  /*9f70*/  LOP3.LUT R0, R132, 0x76, RZ, 0xfc, !PT ;  /* 0x0000007684007812 */ /* 0x000fc400078efcff */
[----:B-1----:R-:W-:Y:S01]  /*9f80*/  LEA.HI.X.SX32 R21, R37, R2, 0x1, P6 ;  /* 0x0000000225157211 */ /* 0x002fe200030f0eff */
[----:B------:R-:W-:-:S04]  /*9f90*/  IMAD R37, R3, 0x2, R37 ;  /* 0x0000000203257824 */ /* 0x000fc800078e0225 */
[----:B------:R-:W-:Y:S01]  /*9fa0*/  IMAD R35, R3, 0x2, R37 ;  /* 0x0000000203237824 */ /* 0x000fe200078e0225 */
[C---:B------:R-:W-:Y:S01]  /*9fb0*/  LEA R22, P6, R37.reuse, R60, 0x1 ;  /* 0x0000003c25167211 */ /* 0x040fe200078c08ff */
[----:B------:R1:W-:Y:S01]  /*9fc0*/  @P3 STG.E.U16 desc[UR26][R20.64], R59 ;  /* 0x0000003b14003986 */ /* 0x0003e2000c10151a */
[----:B---3--:R-:W-:Y:S01]  /*9fd0*/  ISETP.LT.AND P3, PT, R0, UR5, !P0 ;  /* 0x0000000500007c0c */ /* 0x008fe2000c761270 */
[----:B------:R-:W3:Y:S01]  /*9fe0*/  LDCU UR5, c[0x0][0x39c] ;  /* 0x00007380ff0577ac */ /* 0x000ee20008000800 */
[----:B------:R-:W-:Y:S02]  /*9ff0*/  LEA.HI.X.SX32 R23, R37, R2, 0x1, P6 ;  /* 0x0000000225177211 */ /* 0x000fe400030f0eff */
[C---:B------:R-:W-:Y:S02]  /*a000*/  LEA R32, P6, R35.reuse, R60, 0x1 ;  /* 0x0000003c23207211 */ /* 0x040fe400078c08ff */
[----:B------:R-:W-:Y:S02]  /*a010*/  LOP3.LUT R0, R132, 0x78, RZ, 0xfc, !PT ;  /* 0x0000007884007812 */ /* 0x000fe400078efcff */
[----:B------:R-:W-:Y:S01]  /*a020*/  LEA.HI.X.SX32 R33, R35, R2, 0x1, P6 ;  /* 0x0000000223217211 */ /* 0x000fe200030f0eff */
[----:B------:R-:W-:Y:S01]  /*a030*/  IMAD R35, R3, 0x2, R35 ;  /* 0x0000000203237824 */ /* 0x000fe200078e0223 */
[----:B-1----:R-:W-:-:S03]  /*a040*/  PRMT R21, R59, 0x7632, R21 ;  /* 0x000076323b157816 */ /* 0x002fc60000000015 */
[----:B------:R-:W-:Y:S02]  /*a050*/  IMAD R37, R3, 0x2, R35 ;  /* 0x0000000203257824 */ /* 0x000fe400078e0223 */
[----:B------:R1:W-:Y:S01]  /*a060*/  @P4 STG.E.U16 desc[UR26][R22.64], R21 ;  /* 0x0000001516004986 */ /* 0x0003e2000c10151a */
[----:B--2---:R-:W-:Y:S01]  /*a070*/  ISETP.LT.AND P4, PT, R0, UR4, !P0 ;  /* 0x0000000400007c0c */ /* 0x004fe2000c781270 */
[----:B------:R-:W2:Y:S01]  /*a080*/  LDCU UR4, c[0x0][0x39c] ;  /* 0x00007380ff0477ac */ /* 0x000ea20008000800 */
[----:B------:R-:W-:Y:S01]  /*a090*/  LOP3.LUT R0, R132, 0x7a, RZ, 0xfc, !PT ;  /* 0x0000007a84007812 */ /* 0x000fe200078efcff */
[----:B----4-:R-:W-:Y:S01]  /*a0a0*/  @P5 STG.E.U16 desc[UR26][R32.64], R40 ;  /* 0x0000002820005986 */ /* 0x010fe2000c10151a */
[----:B------:R-:W-:-:S04]  /*a0b0*/  LEA R20, P5, R35, R60, 0x1 ;  /* 0x0000003c23147211 */ /* 0x000fc800078a08ff */
[----:B-1----:R-:W-:Y:S02]  /*a0c0*/  LEA.HI.X.SX32 R21, R35, R2, 0x1, P5 ;  /* 0x0000000223157211 */ /* 0x002fe400028f0eff */
[----:B------:R-:W-:Y:S02]  /*a0d0*/  PRMT R23, R40, 0x7632, R23 ;  /* 0x0000763228177816 */ /* 0x000fe40000000017 */
[----:B------:R-:W-:Y:S02]  /*a0e0*/  LEA R22, P6, R37, R60, 0x1 ;  /* 0x0000003c25167211 */ /* 0x000fe400078c08ff */
[----:B---3--:R-:W-:Y:S01]  /*a0f0*/  ISETP.LT.AND P5, PT, R0, UR5, !P0 ;  /* 0x0000000500007c0c */ /* 0x008fe2000c7a1270 */
[----:B------:R1:W-:Y:S01]  /*a100*/  @P1 STG.E.U16 desc[UR26][R20.64], R23 ;  /* 0x0000001714001986 */ /* 0x0003e2000c10151a */
[----:B------:R-:W-:Y:S01]  /*a110*/  LOP3.LUT R0, R132, 0x7c, RZ, 0xfc, !PT ;  /* 0x0000007c84007812 */ /* 0x000fe200078efcff */
[----:B------:R-:W3:Y:S03]  /*a120*/  LDCU UR5, c[0x0][0x39c] ;  /* 0x00007380ff0577ac */ /* 0x000ee60008000800 */
        /* <DEDUP_REMOVED lines=8> */
[----:B--2---:R-:W-:Y:S01]  /*a1b0*/  ISETP.LT.AND P2, PT, R0, UR4, !P0 ;  /* 0x0000000400007c0c */ /* 0x004fe2000c741270 */
[----:B------:R-:W2:Y:S01]  /*a1c0*/  LDCU UR4, c[0x0][0x39c] ;  /* 0x00007380ff0477ac */ /* 0x000ea20008000800 */
        /* <DEDUP_REMOVED lines=8> */
[----:B---3--:R-:W-:Y:S01]  /*a250*/  ISETP.LT.AND P3, PT, R0, UR5, !P0 ;  /* 0x0000000500007c0c */ /* 0x008fe2000c761270 */
[----:B------:R-:W3:Y:S01]  /*a260*/  LDCU UR5, c[0x0][0x39c] ;  /* 0x00007380ff0577ac */ /* 0x000ee20008000800 */
[----:B------:R-:W-:Y:S01]  /*a270*/  LOP3.LUT R0, R132, 0x82, RZ, 0xfc, !PT ;  /* 0x0000008284007812 */ /* 0x000fe200078efcff */
[----:B------:R4:W-:Y:S01]  /*a280*/  @P4 STG.E.U16 desc[UR26][R20.64], R42 ;  /* 0x0000002a14004986 */ /* 0x0009e2000c10151a */
[-C--:B------:R-:W-:Y:S02]  /*a290*/  LEA R22, P4, R35, R60.reuse, 0x1 ;  /* 0x0000003c23167211 */ /* 0x080fe400078808ff */
[----:B-1----:R-:W-:Y:S02]  /*a2a0*/  LEA R32, P6, R37, R60, 0x1 ;  /* 0x0000003c25207211 */ /* 0x002fe400078c08ff */
[----:B------:R-:W-:-:S02]  /*a2b0*/  LEA.HI.X.SX32 R23, R35, R2, 0x1, P4 ;  /* 0x0000000223177211 */ /* 0x000fc400020f0eff */
[----:B------:R-:W-:Y:S01]  /*a2c0*/  LEA.HI.X.SX32 R33, R37, R2, 0x1, P6 ;  /* 0x0000000225217211 */ /* 0x000fe200030f0eff */
[C---:B------:R-:W-:Y:S01]  /*a2d0*/  IMAD R37, R3.reuse, 0x2, R37 ;  /* 0x0000000203257824 */ /* 0x040fe200078e0225 */
[----:B----4-:R-:W-:Y:S02]  /*a2e0*/  PRMT R21, R42, 0x7632, R21 ;  /* 0x000076322a157816 */ /* 0x010fe40000000015 */
[----:B--2---:R-:W-:Y:S01]  /*a2f0*/  ISETP.LT.AND P4, PT, R0, UR4, !P0 ;  /* 0x0000000400007c0c */ /* 0x004fe2000c781270 */
[----:B------:R-:W-:Y:S01]  /*a300*/  IMAD R35, R3, 0x2, R37 ;  /* 0x0000000203237824 */ /* 0x000fe200078e0225 */
[----:B------:R-:W-:Y:S01]  /*a310*/  LEA R20, P6, R37, R60, 0x1 ;  /* 0x0000003c25147211 */ /* 0x000fe200078c08ff */
[----:B------:R1:W-:Y:S01]  /*a320*/  @P5 STG.E.U16 desc[UR26][R22.64], R21 ;  /* 0x0000001516005986 */ /* 0x0003e2000c10151a */
[----:B------:R-:W-:Y:S01]  /*a330*/  LOP3.LUT R0, R132, 0x84, RZ, 0xfc, !PT ;  /* 0x0000008484007812 */ /* 0x000fe200078efcff */
[----:B------:R-:W2:Y:S02]  /*a340*/  LDCU UR4, c[0x0][0x39c] ;  /* 0x00007380ff0477ac */ /* 0x000ea40008000800 */
[----:B------:R4:W-:Y:S01]  /*a350*/  @P1 STG.E.U16 desc[UR26][R32.64], R43 ;  /* 0x0000002b20001986 */ /* 0x0009e2000c10151a */
[----:B0-----:R-:W-:Y:S01]  /*a360*/  ISETP.LT.AND P5, PT, R0, UR6, !P0 ;  /* 0x0000000600007c0c */ /* 0x001fe2000c7a1270 */
[----:B------:R-:W0:Y:S01]  /*a370*/  LDCU UR6, c[0x0][0x39c] ;  /* 0x00007380ff0677ac */ /* 0x000e220008000800 */
[----:B------:R-:W-:-:S04]  /*a380*/  LOP3.LUT R0, R132, 0x86, RZ, 0xfc, !PT ;  /* 0x0000008684007812 */ /* 0x000fc800078efcff */
[----:B---3--:R-:W-:Y:S01]  /*a390*/  ISETP.LT.AND P1, PT, R0, UR5, !P0 ;  /* 0x0000000500007c0c */ /* 0x008fe2000c721270 */
[----:B------:R-:W3:Y:S01]  /*a3a0*/  LDCU UR5, c[0x0][0x39c] ;  /* 0x00007380ff0577ac */ /* 0x000ee20008000800 */
[----:B-1----:R-:W-:Y:S02]  /*a3b0*/  LEA.HI.X.SX32 R21, R37, R2, 0x1, P6 ;  /* 0x0000000225157211 */ /* 0x002fe400030f0eff */
[----:B------:R-:W-:Y:S02]  /*a3c0*/  LEA R22, P6, R35, R60, 0x1 ;  /* 0x0000003c23167211 */ /* 0x000fe400078c08ff */
[----:B----4-:R-:W-:Y:S02]  /*a3d0*/  PRMT R33, R43, 0x7632, R33 ;  /* 0x000076322b217816 */ /* 0x010fe40000000021 */
[----:B------:R-:W-:Y:S01]  /*a3e0*/  LEA.HI.X.SX32 R23, R35, R2, 0x1, P6 ;  /* 0x0000000223177211 */ /* 0x000fe200030f0eff */
[C---:B------:R-:W-:Y:S01]  /*a3f0*/  IMAD R35, R3.reuse, 0x2, R35 ;  /* 0x0000000203237824 */ /* 0x040fe200078e0223 */
[----:B------:R-:W-:Y:S01]  /*a400*/  LOP3.LUT R0, R132, 0x88, RZ, 0xfc, !PT ;  /* 0x0000008884007812 */ /* 0x000fe200078efcff */
[----:B------:R1:W-:Y:S02]  /*a410*/  @P2 STG.E.U16 desc[UR26][R20.64], R33 ;  /* 0x0000002114002986 */ /* 0x0003e4000c10151a */
[----:B------:R-:W-:Y:S01]  /*a420*/  IMAD R37, R3, 0x2, R35 ;  /* 0x0000000203257824 */ /* 0x000fe200078e0223 */
[----:B--2---:R-:W-:Y:S01]  /*a430*/  ISETP.LT.AND P2, PT, R0, UR4, !P0 ;  /* 0x0000000400007c0c */ /* 0x004fe2000c741270 */
[----:B------:R-:W-:Y:S01]  /*a440*/  @P3 STG.E.U16 desc[UR26][R22.64], R44 ;  /* 0x0000002c16003986 */ /* 0x000fe2000c10151a */
[----:B------:R-:W-:Y:S01]  /*a450*/  LEA R32, P3, R35, R60, 0x1 ;  /* 0x0000003c23207211 */ /* 0x000fe200078608ff */
[----:B------:R-:W2:Y:S01]  /*a460*/  LDCU UR4, c[0x0][0x39c] ;  /* 0x00007380ff0477ac */ /* 0x000ea20008000800 */
[----:B------:R-:W-:-:S02]  /*a470*/  LOP3.LUT R0, R132, 0x8a, RZ, 0xfc, !PT ;  /* 0x0000008a84007812 */ /* 0x000fc400078efcff */
        /* <DEDUP_REMOVED lines=28> */
[----:B------:R-:W-:Y:S01]  /*a640*/  @P2 STG.E.U16 desc[UR26][R32.64], R46 ;  /* 0x0000002e20002986 */ /* 0x000fe2000c10151a */
[----:B------:R-:W-:-:S04]  /*a650*/  LEA R20, P2, R35, R60, 0x1 ;  /* 0x0000003c23147211 */ /* 0x000fc800078408ff */
        /* <DEDUP_REMOVED lines=35> */
[----:B---3--:R-:W-:Y:S01]  /*a890*/  ISETP.LT.AND P1, PT, R0, UR5, !P0 ;  /* 0x0000000500007c0c */ /* 0x008fe2000c721270 */
[----:B------:R-:W-:Y:S01]  /*a8a0*/  IMAD R35, R3, 0x2, R37 ;  /* 0x0000000203237824 */ /* 0x000fe200078e0225 */
[----:B------:R-:W-:Y:S01]  /*a8b0*/  LEA R20, P6, R37, R60, 0x1 ;  /* 0x0000003c25147211 */ /* 0x000fe200078c08ff */
[----:B------:R1:W-:Y:S01]  /*a8c0*/  @P2 STG.E.U16 desc[UR26][R22.64], R21 ;  /* 0x0000001516002986 */ /* 0x0003e2000c10151a */
[----:B------:R-:W-:Y:S01]  /*a8d0*/  LOP3.LUT R0, R132, 0x9c, RZ, 0xfc, !PT ;  /* 0x0000009c84007812 */ /* 0x000fe200078efcff */
[----:B------:R-:W3:Y:S02]  /*a8e0*/  LDCU UR5, c[0x0][0x39c] ;  /* 0x00007380ff0577ac */ /* 0x000ee40008000800 */
[----:B------:R4:W-:Y:S01]  /*a8f0*/  @P3 STG.E.U16 desc[UR26][R32.64], R5 ;  /* 0x0000000520003986 */ /* 0x0009e2000c10151a */
[----:B0-----:R-:W-:Y:S01]  /*a900*/  ISETP.LT.AND P2, PT, R0, UR6, !P0 ;  /* 0x0000000600007c0c */ /* 0x001fe2000c741270 */
[----:B------:R-:W0:Y:S01]  /*a910*/  LDCU UR6, c[0x0][0x39c] ;  /* 0x00007380ff0677ac */ /* 0x000e220008000800 */
[----:B------:R-:W-:-:S04]  /*a920*/  LOP3.LUT R0, R132, 0x9e, RZ, 0xfc, !PT ;  /* 0x0000009e84007812 */ /* 0x000fc800078efcff */
[----:B--2---:R-:W-:Y:S01]  /*a930*/  ISETP.LT.AND P3, PT, R0, UR4, !P0 ;  /* 0x0000000400007c0c */ /* 0x004fe2000c761270 */
[----:B------:R-:W2:Y:S01]  /*a940*/  LDCU UR4, c[0x0][0x39c] ;  /* 0x00007380ff0477ac */ /* 0x000ea20008000800 */
[----:B-1----:R-:W-:Y:S02]  /*a950*/  LEA.HI.X.SX32 R21, R37, R2, 0x1, P6 ;  /* 0x0000000225157211 */ /* 0x002fe400030f0eff */
[C---:B------:R-:W-:Y:S02]  /*a960*/  LEA R22, P6, R35.reuse, R60, 0x1 ;  /* 0x0000003c23167211 */ /* 0x040fe400078c08ff */
[----:B------:R-:W-:Y:S01]  /*a970*/  LOP3.LUT R0, R132, 0xa0, RZ, 0xfc, !PT ;  /* 0x000000a084007812 */ /* 0x000fe200078efcff */
[----:B------:R1:W-:Y:S01]  /*a980*/  @P4 STG.E.U16 desc[UR26][R20.64], R34 ;  /* 0x0000002214004986 */ /* 0x0003e2000c10151a */
[----:B------:R-:W-:Y:S01]  /*a990*/  LEA.HI.X.SX32 R23, R35, R2, 0x1, P6 ;  /* 0x0000000223177211 */ /* 0x000fe200030f0eff */
[----:B------:R-:W-:Y:S01]  /*a9a0*/  IMAD R35, R3, 0x2, R35 ;  /* 0x0000000203237824 */ /* 0x000fe200078e0223 */
[----:B---3--:R-:W-:Y:S01]  /*a9b0*/  ISETP.LT.AND P4, PT, R0, UR5, !P0 ;  /* 0x0000000500007c0c */ /* 0x008fe2000c781270 */
[----:B------:R-:W3:Y:S01]  /*a9c0*/  LDCU UR5, c[0x0][0x39c] ;  /* 0x00007380ff0577ac */ /* 0x000ee20008000800 */
[----:B------:R-:W-:Y:S01]  /*a9d0*/  LOP3.LUT R0, R132, 0xa2, RZ, 0xfc, !PT ;  /* 0x000000a284007812 */ /* 0x000fe200078efcff */
[----:B------:R-:W-:Y:S01]  /*a9e0*/  @P5 STG.E.U16 desc[UR26][R22.64], R6 ;  /* 0x0000000616005986 */ /* 0x000fe2000c10151a */
[----:B------:R-:W-:Y:S01]  /*a9f0*/  LEA R4, P5, R35, R60, 0x1 ;  /* 0x0000003c23047211 */ /* 0x000fe200078a08ff */
[----:B----4-:R-:W-:-:S03]  /*aa00*/  IMAD R33, R3, 0x2, R35 ;  /* 0x0000000203217824 */ /* 0x010fc600078e0223 */
[----:B------:R-:W-:Y:S02]  /*aa10*/  LEA.HI.X.SX32 R5, R35, R2, 0x1, P5 ;  /* 0x0000000223057211 */ /* 0x000fe400028f0eff */
[----:B-1----:R-:W-:Y:S02]  /*aa20*/  PRMT R21, R6, 0x7632, R21 ;  /* 0x0000763206157816 */ /* 0x002fe40000000015 */
        /* <DEDUP_REMOVED lines=25> */
[-C--:B------:R-:W-:Y:S01]  /*abc0*/  LEA R20, P6, R33, R60.reuse, 0x1 ;  /* 0x0000003c21147211 */ /* 0x080fe200078c08ff */
[----:B------:R4:W-:Y:S01]  /*abd0*/  @P4 STG.E.U16 desc[UR26][R4.64], R8 ;  /* 0x0000000804004986 */ /* 0x0009e2000c10151a */
[C---:B------:R-:W-:Y:S02]  /*abe0*/  LEA R6, P4, R35.reuse, R60, 0x1 ;  /* 0x0000003c23067211 */ /* 0x040fe400078808ff */
[----:B------:R-:W-:Y:S02]  /*abf0*/  LOP3.LUT R0, R132, 0xaa, RZ, 0xfc, !PT ;  /* 0x000000aa84007812 */ /* 0x000fe400078efcff */
[----:B------:R-:W-:-:S02]  /*ac00*/  LEA.HI.X.SX32 R7, R35, R2, 0x1, P4 ;  /* 0x0000000223077211 */ /* 0x000fc400020f0eff */
[----:B---3--:R-:W-:Y:S01]  /*ac10*/  ISETP.LT.AND P4, PT, R0, UR5, !P0 ;  /* 0x0000000500007c0c */ /* 0x008fe2000c781270 */
[----:B------:R-:W3:Y:S01]  /*ac20*/  LDCU UR5, c[0x0][0x39c] ;  /* 0x00007380ff0577ac */ /* 0x000ee20008000800 */
[----:B-1----:R-:W-:Y:S01]  /*ac30*/  LEA.HI.X.SX32 R21, R33, R2, 0x1, P6 ;  /* 0x0000000221157211 */ /* 0x002fe200030f0eff */
[----:B------:R-:W-:Y:S01]  /*ac40*/  IMAD R33, R3, 0x2, R33 ;  /* 0x0000000203217824 */ /* 0x000fe200078e0221 */
[----:B------:R-:W-:Y:S02]  /*ac50*/  PRMT R22, R9, 0x7632, R22 ;  /* 0x0000763209167816 */ /* 0x000fe40000000016 */
[----:B----4-:R-:W-:Y:S01]  /*ac60*/  PRMT R5, R8, 0x7632, R5 ;  /* 0x0000763208057816 */ /* 0x010fe20000000005 */
[----:B------:R-:W-:Y:S01]  /*ac70*/  IMAD R23, R3, 0x2, R33 ;  /* 0x0000000203177824 */ /* 0x000fe200078e0221 */
[----:B------:R-:W-:Y:S02]  /*ac80*/  LEA R4, P6, R33, R60, 0x1 ;  /* 0x0000003c21047211 */ /* 0x000fe400078c08ff */
[----:B------:R-:W-:Y:S01]  /*ac90*/  LOP3.LUT R0, R132, 0xac, RZ, 0xfc, !PT ;  /* 0x000000ac84007812 */ /* 0x000fe200078efcff */
[----:B------:R1:W-:Y:S03]  /*aca0*/  @P5 STG.E.U16 desc[UR26][R6.64], R5 ;  /* 0x0000000506005986 */ /* 0x0003e6000c10151a */
[----:B0-----:R-:W-:Y:S01]  /*acb0*/  ISETP.LT.AND P5, PT, R0, UR6, !P0 ;  /* 0x0000000600007c0c */ /* 0x001fe2000c7a1270 */
[----:B------:R0:W-:Y:S01]  /*acc0*/  @P1 STG.E.U16 desc[UR26][R20.64], R9 ;  /* 0x0000000914001986 */ /* 0x0001e2000c10151a */
[----:B------:R-:W-:Y:S01]  /*acd0*/  LOP3.LUT R0, R132, 0xae, RZ, 0xfc, !PT ;  /* 0x000000ae84007812 */ /* 0x000fe200078efcff */
[----:B------:R-:W4:Y:S03]  /*ace0*/  LDCU UR6, c[0x0][0x39c] ;  /* 0x00007380ff0677ac */ /* 0x000f260008000800 */
[----:B--2---:R-:W-:Y:S01]  /*acf0*/  ISETP.LT.AND P1, PT, R0, UR4, !P0 ;  /* 0x0000000400007c0c */ /* 0x004fe2000c721270 */
[----:B------:R-:W2:Y:S01]  /*ad00*/  LDCU UR4, c[0x0][0x39c] ;  /* 0x00007380ff0477ac */ /* 0x000ea20008000800 */
[----:B------:R-:W-:-:S02]  /*ad10*/  LOP3.LUT R0, R132, 0xb0, RZ, 0xfc, !PT ;  /* 0x000000b084007812 */ /* 0x000fc400078efcff */
[----:B-1----:R-:W-:Y:S02]  /*ad20*/  LEA.HI.X.SX32 R5, R33, R2, 0x1, P6 ;  /* 0x0000000221057211 */ /* 0x002fe400030f0eff */
[----:B------:R-:W-:-:S03]  /*ad30*/  LEA R6, P6, R23, R60, 0x1 ;  /* 0x0000003c17067211 */ /* 0x000fc600078c08ff */
[----:B------:R1:W-:Y:S01]  /*ad40*/  @P2 STG.E.U16 desc[UR26][R4.64], R22 ;  /* 0x0000001604002986 */ /* 0x0003e2000c10151a */
[----:B------:R-:W-:Y:S01]  /*ad50*/  LEA.HI.X.SX32 R7, R23, R2, 0x1, P6 ;  /* 0x0000000217077211 */ /* 0x000fe200030f0eff */
[----:B------:R-:W-:Y:S01]  /*ad60*/  IMAD R23, R3, 0x2, R23 ;  /* 0x0000000203177824 */ /* 0x000fe200078e0217 */
[----:B---3--:R-:W-:Y:S01]  /*ad70*/  ISETP.LT.AND P2, PT, R0, UR5, !P0 ;  /* 0x0000000500007c0c */ /* 0x008fe2000c741270 */
[----:B------:R-:W3:Y:S01]  /*ad80*/  LDCU UR5, c[0x0][0x39c] ;  /* 0x00007380ff0577ac */ /* 0x000ee20008000800 */
[----:B------:R-:W-:Y:S01]  /*ad90*/  LOP3.LUT R0, R132, 0xb2, RZ, 0xfc, !PT ;  /* 0x000000b284007812 */ /* 0x000fe200078efcff */
[----:B------:R5:W-:Y:S01]  /*ada0*/  @P3 STG.E.U16 desc[UR26][R6.64], R10 ;  /* 0x0000000a06003986 */ /* 0x000be2000c10151a */
[----:B------:R-:W-:Y:S01]  /*adb0*/  LEA R8, P3, R23, R60, 0x1 ;  /* 0x0000003c17087211 */ /* 0x000fe200078608ff */
[----:B0-----:R-:W-:-:S03]  /*adc0*/  IMAD R21, R3, 0x2, R23 ;  /* 0x0000000203157824 */ /* 0x001fc600078e0217 */
[----:B------:R-:W-:Y:S02]  /*add0*/  LEA.HI.X.SX32 R9, R23, R2, 0x1, P3 ;  /* 0x0000000217097211 */ /* 0x000fe400018f0eff */
[----:B-1----:R-:W-:Y:S02]  /*ade0*/  PRMT R5, R10, 0x7632, R5 ;  /* 0x000076320a057816 */ /* 0x002fe40000000005 */
[----:B------:R-:W-:Y:S02]  /*adf0*/  LEA R4, P6, R21, R60, 0x1 ;  /* 0x0000003c15047211 */ /* 0x000fe400078c08ff */
[----:B--2---:R-:W-:Y:S01]  /*ae00*/  ISETP.LT.AND P3, PT, R0, UR4, !P0 ;  /* 0x0000000400007c0c */ /* 0x004fe2000c761270 */
[----:B------:R0:W-:Y:S01]  /*ae10*/  @P4 STG.E.U16 desc[UR26][R8.64], R5 ;  /* 0x0000000508004986 */ /* 0x0001e2000c10151a */
[----:B------:R-:W-:Y:S01]  /*ae20*/  LOP3.LUT R0, R132, 0xb4, RZ, 0xfc, !PT ;  /* 0x000000b484007812 */ /* 0x000fe200078efcff */
[----:B------:R-:W1:Y:S01]  /*ae30*/  LDCU UR4, c[0x0][0x39c] ;  /* 0x00007380ff0477ac */ /* 0x000e620008000800 */
[----:B-----5:R-:W-:-:S02]  /*ae40*/  PRMT R10, R29, 0x7632, R10 ;  /* 0x000076321d0a7816 */ /* 0x020fc4000000000a */
[----:B----4-:R-:W-:Y:S01]  /*ae50*/  ISETP.LT.AND P4, PT, R0, UR6, !P0 ;  /* 0x0000000600007c0c */ /* 0x010fe2000c781270 */
[----:B------:R-:W2:Y:S01]  /*ae60*/  LDCU UR6, c[0x0][0x39c] ;  /* 0x00007380ff0677ac */ /* 0x000ea20008000800 */
[----:B------:R-:W-:Y:S02]  /*ae70*/  LOP3.LUT R0, R132, 0xb6, RZ, 0xfc, !PT ;  /* 0x000000b684007812 */ /* 0x000fe400078efcff */
[----:B0-----:R-:W-:Y:S01]  /*ae80*/  LEA.HI.X.SX32 R5, R21, R2, 0x1, P6 ;  /* 0x0000000215057211 */ /* 0x001fe200030f0eff */
        /* <DEDUP_REMOVED lines=11> */
[----:B0-----:R-:W-:-:S03]  /*af40*/  PRMT R5, R11, 0x7632, R5 ;  /* 0x000076320b057816 */ /* 0x001fc60000000005 */
[----:B------:R-:W-:Y:S02]  /*af50*/  IMAD R11, R3, 0x2, R23 ;  /* 0x00000002030b7824 */ /* 0x000fe400078e0217 */
[----:B------:R0:W-:Y:S01]  /*af60*/  @P1 STG.E.U16 desc[UR26][R6.64], R5 ;  /* 0x0000000506001986 */ /* 0x0001e2000c10151a */
[----:B-1----:R-:W-:Y:S01]  /*af70*/  ISETP.LT.AND P1, PT, R0, UR4, !P0 ;  /* 0x0000000400007c0c */ /* 0x002fe2000c721270 */
[----:B------:R-:W1:Y:S01]  /*af80*/  LDCU UR4, c[0x0][0x39c] ;  /* 0x00007380ff0477ac */ /* 0x000e620008000800 */
[----:B------:R-:W-:Y:S01]  /*af90*/  LOP3.LUT R0, R132, 0xba, RZ, 0xfc, !PT ;  /* 0x000000ba84007812 */ /* 0x000fe200078efcff */
[----:B------:R-:W-:Y:S01]  /*afa0*/  @P2 STG.E.U16 desc[UR26][R8.64], R12 ;  /* 0x0000000c08002986 */ /* 0x000fe2000c10151a */
[----:B------:R-:W-:-:S04]  /*afb0*/  LEA R4, P2, R23, R60, 0x1 ;  /* 0x0000003c17047211 */ /* 0x000fc800078408ff */
[----:B0-----:R-:W-:Y:S02]  /*afc0*/  LEA.HI.X.SX32 R5, R23, R2, 0x1, P2 ;  /* 0x0000000217057211 */ /* 0x001fe400010f0eff */
[----:B------:R-:W-:Y:S02]  /*afd0*/  PRMT R7, R12, 0x7632, R7 ;  /* 0x000076320c077816 */ /* 0x000fe40000000007 */
[----:B------:R-:W-:Y:S02]  /*afe0*/  LEA R6, P6, R11, R60, 0x1 ;  /* 0x0000003c0b067211 */ /* 0x000fe400078c08ff */
[----:B---3--:R-:W-:Y:S01]  /*aff0*/  ISETP.LT.AND P2, PT, R0, UR5, !P0 ;  /* 0x0000000500007c0c */ /* 0x008fe2000c741270 */
[----:B------:R0:W-:Y:S01]  /*b000*/  @P3 STG.E.U16 desc[UR26][R4.64], R7 ;  /* 0x0000000704003986 */ /* 0x0001e2000c10151a */
[----:B------:R-:W-:Y:S01]  /*b010*/  LOP3.LUT R0, R132, 0xbc, RZ, 0xfc, !PT ;  /* 0x000000bc84007812 */ /* 0x000fe200078efcff */
[----:B------:R-:W3:Y:S03]  /*b020*/  LDCU UR5, c[0x0][0x39c] ;  /* 0x00007380ff0577ac */ /* 0x000ee60008000800 */
[----:B--2---:R-:W-:Y:S01]  /*b030*/  ISETP.LT.AND P3, PT, R0, UR6, !P0 ;  /* 0x0000000600007c0c */ /* 0x004fe2000c761270 */
[----:B------:R-:W2:Y:S01]  /*b040*/  LDCU UR6, c[0x0][0x39c] ;  /* 0x00007380ff0677ac */ /* 0x000ea20008000800 */
[----:B------:R-:W-:-:S02]  /*b050*/  LOP3.LUT R0, R132, 0xbe, RZ, 0xfc, !PT ;  /* 0x000000be84007812 */ /* 0x000fc400078efcff */
[----:B0-----:R-:W-:Y:S01]  /*b060*/  LEA.HI.X.SX32 R7, R11, R2, 0x1, P6 ;  /* 0x000000020b077211 */ /* 0x001fe200030f0eff */
[----:B------:R-:W-:-:S04]  /*b070*/  IMAD R11, R3, 0x2, R11 ;  /* 0x00000002030b7824 */ /* 0x000fc800078e020b */
[----:B------:R-:W-:Y:S01]  /*b080*/  IMAD R21, R3, 0x2, R11 ;  /* 0x0000000203157824 */ /* 0x000fe200078e020b */
[C---:B------:R-:W-:Y:S01]  /*b090*/  LEA R8, P6, R11.reuse, R60, 0x1 ;  /* 0x0000003c0b087211 */ /* 0x040fe200078c08ff */
[----:B------:R0:W-:Y:S01]  /*b0a0*/  @P4 STG.E.U16 desc[UR26][R6.64], R13 ;  /* 0x0000000d06004986 */ /* 0x0001e2000c10151a */
[----:B-1----:R-:W-:Y:S01]  /*b0b0*/  ISETP.LT.AND P4, PT, R0, UR4, !P0 ;  /* 0x0000000400007c0c */ /* 0x002fe2000c781270 */
[----:B------:R-:W1:Y:S01]  /*b0c0*/  LDCU UR4, c[0x0][0x39c] ;  /* 0x00007380ff0477ac */ /* 0x000e620008000800 */
        /* <DEDUP_REMOVED lines=8> */
[----:B---3--:R-:W-:Y:S01]  /*b150*/  ISETP.LT.AND P5, PT, R0, UR5, !P0 ;  /* 0x0000000500007c0c */ /* 0x008fe2000c7a1270 */
[----:B------:R-:W3:Y:S01]  /*b160*/  LDCU UR5, c[0x0][0x39c] ;  /* 0x00007380ff0577ac */ /* 0x000ee20008000800 */
[----:B------:R-:W-:Y:S01]  /*b170*/  LOP3.LUT R0, R132, 0xc2, RZ, 0xfc, !PT ;  /* 0x000000c284007812 */ /* 0x000fe200078efcff */
[----:B------:R4:W-:Y:S01]  /*b180*/  @P1 STG.E.U16 desc[UR26][R4.64], R14 ;  /* 0x0000000e04001986 */ /* 0x0009e2000c10151a */
[-C--:B------:R-:W-:Y:S02]  /*b190*/  LEA R6, P1, R21, R60.reuse, 0x1 ;  /* 0x0000003c15067211 */ /* 0x080fe400078208ff */
[----:B0-----:R-:W-:Y:S02]  /*b1a0*/  LEA R8, P6, R11, R60, 0x1 ;  /* 0x0000003c0b087211 */ /* 0x001fe400078c08ff */
[----:B------:R-:W-:-:S02]  /*b1b0*/  LEA.HI.X.SX32 R7, R21, R2, 0x1, P1 ;  /* 0x0000000215077211 */ /* 0x000fc400008f0eff */
[----:B------:R-:W-:Y:S01]  /*b1c0*/  LEA.HI.X.SX32 R9, R11, R2, 0x1, P6 ;  /* 0x000000020b097211 */ /* 0x000fe200030f0eff */
[C---:B------:R-:W-:Y:S01]  /*b1d0*/  IMAD R11, R3.reuse, 0x2, R11 ;  /* 0x00000002030b7824 */ /* 0x040fe200078e020b */
[----:B----4-:R-:W-:Y:S01]  /*b1e0*/  PRMT R5, R14, 0x7632, R5 ;  /* 0x000076320e057816 */ /* 0x010fe20000000005 */
[----:B------:R-:W0:Y:S01]  /*b1f0*/  LDS.128 R20, [R61+UR13+0x800] ;  /* 0x0008000d3d147984 */ /* 0x000e220008000c00 */
[----:B-1----:R-:W-:Y:S01]  /*b200*/  ISETP.LT.AND P1, PT, R0, UR4, !P0 ;  /* 0x0000000400007c0c */ /* 0x002fe2000c721270 */
[----:B------:R-:W-:Y:S01]  /*b210*/  IMAD R13, R3, 0x2, R11 ;  /* 0x00000002030d7824 */ /* 0x000fe200078e020b */
[----:B------:R-:W-:Y:S01]  /*b220*/  LEA R4, P6, R11, R60, 0x1 ;  /* 0x0000003c0b047211 */ /* 0x000fe200078c08ff */
[----:B------:R1:W-:Y:S01]  /*b230*/  @P2 STG.E.U16 desc[UR26][R6.64], R5 ;  /* 0x0000000506002986 */ /* 0x0003e2000c10151a */
[----:B------:R-:W-:Y:S01]  /*b240*/  LOP3.LUT R0, R132, 0xc4, RZ, 0xfc, !PT ;  /* 0x000000c484007812 */ /* 0x000fe200078efcff */
[----:B------:R-:W4:Y:S02]  /*b250*/  LDCU UR4, c[0x0][0x39c] ;  /* 0x00007380ff0477ac */ /* 0x000f240008000800 */
[----:B------:R5:W-:Y:S01]  /*b260*/  @P3 STG.E.U16 desc[UR26][R8.64], R15 ;  /* 0x0000000f08003986 */ /* 0x000be2000c10151a */
[----:B--2---:R-:W-:Y:S01]  /*b270*/  ISETP.LT.AND P2, PT, R0, UR6, !P0 ;  /* 0x0000000600007c0c */ /* 0x004fe2000c741270 */
[----:B------:R-:W2:Y:S01]  /*b280*/  LDCU UR6, c[0x0][0x39c] ;  /* 0x00007380ff0677ac */ /* 0x000ea20008000800 */
[----:B------:R-:W-:-:S04]  /*b290*/  LOP3.LUT R0, R132, 0xc6, RZ, 0xfc, !PT ;  /* 0x000000c684007812 */ /* 0x000fc800078efcff */
[----:B---3--:R-:W-:Y:S01]  /*b2a0*/  ISETP.LT.AND P3, PT, R0, UR5, !P0 ;  /* 0x0000000500007c0c */ /* 0x008fe2000c761270 */
[----:B------:R-:W3:Y:S01]  /*b2b0*/  LDCU UR5, c[0x0][0x39c] ;  /* 0x00007380ff0577ac */ /* 0x000ee20008000800 */
[----:B-1----:R-:W-:Y:S02]  /*b2c0*/  LEA.HI.X.SX32 R5, R11, R2, 0x1, P6 ;  /* 0x000000020b057211 */ /* 0x002fe400030f0eff */
[----:B------:R-:W-:Y:S02]  /*b2d0*/  LEA R6, P6, R13, R60, 0x1 ;  /* 0x0000003c0d067211 */ /* 0x000fe400078c08ff */
[----:B-----5:R-:W-:Y:S02]  /*b2e0*/  PRMT R9, R15, 0x7632, R9 ;  /* 0x000076320f097816 */ /* 0x020fe40000000009 */
[----:B------:R-:W-:Y:S01]  /*b2f0*/  LEA.HI.X.SX32 R7, R13, R2, 0x1, P6 ;  /* 0x000000020d077211 */ /* 0x000fe200030f0eff */
[C---:B------:R-:W-:Y:S01]  /*b300*/  IMAD R13, R3.reuse, 0x2, R13 ;  /* 0x00000002030d7824 */ /* 0x040fe200078e020d */
[----:B------:R-:W-:Y:S01]  /*b310*/  LOP3.LUT R0, R132, 0xc8, RZ, 0xfc, !PT ;  /* 0x000000c884007812 */ /* 0x000fe200078efcff */
[----:B------:R1:W-:Y:S02]  /*b320*/  @P4 STG.E.U16 desc[UR26][R4.64], R9 ;  /* 0x0000000904004986 */ /* 0x0003e4000c10151a */
[----:B------:R-:W-:Y:S01]  /*b330*/  IMAD R11, R3, 0x2, R13 ;  /* 0x00000002030b7824 */ /* 0x000fe200078e020d */
[----:B----4-:R-:W-:Y:S01]  /*b340*/  ISETP.LT.AND P4, PT, R0, UR4, !P0 ;  /* 0x0000000400007c0c */ /* 0x010fe2000c781270 */
[----:B------:R-:W-:Y:S01]  /*b350*/  @P5 STG.E.U16 desc[UR26][R6.64], R16 ;  /* 0x0000001006005986 */ /* 0x000fe2000c10151a */
[----:B------:R-:W-:Y:S01]  /*b360*/  LEA R8, P5, R13, R60, 0x1 ;  /* 0x0000003c0d087211 */ /* 0x000fe200078a08ff */
[----:B------:R-:W4:Y:S01]  /*b370*/  LDCU UR4, c[0x0][0x39c] ;  /* 0x00007380ff0477ac */ /* 0x000f220008000800 */
        /* <DEDUP_REMOVED lines=11> */
[----:B-1----:R-:W-:Y:S01]  /*b430*/  LEA.HI.X.SX32 R5, R11, R2, 0x1, P6 ;  /* 0x000000020b057211 */ /* 0x002fe200030f0eff */
[----:B------:R-:W-:-:S04]  /*b440*/  IMAD R11, R3, 0x2, R11 ;  /* 0x00000002030b7824 */ /* 0x000fc800078e020b */
[----:B------:R-:W-:Y:S01]  /*b450*/  IMAD R13, R3, 0x2, R11 ;  /* 0x00000002030d7824 */ /* 0x000fe200078e020b */
[C---:B------:R-:W-:Y:S01]  /*b460*/  LEA R6, P6, R11.reuse, R60, 0x1 ;  /* 0x0000003c0b067211 */ /* 0x040fe200078c08ff */
[----:B------:R1:W-:Y:S01]  /*b470*/  @P2 STG.E.U16 desc[UR26][R4.64], R17 ;  /* 0x0000001104002986 */ /* 0x0003e2000c10151a */
[----:B----4-:R-:W-:Y:S01]  /*b480*/  ISETP.LT.AND P2, PT, R0, UR4, !P0 ;  /* 0x0000000400007c0c */ /* 0x010fe2000c741270 */
[----:B------:R-:W4:Y:S01]  /*b490*/  LDCU UR4, c[0x0][0x39c] ;  /* 0x00007380ff0477ac */ /* 0x000f220008000800 */
        /* <DEDUP_REMOVED lines=16> */
[----:B----4-:R-:W-:Y:S01]  /*b5a0*/  ISETP.LT.AND P4, PT, R0, UR4, !P0 ;  /* 0x0000000400007c0c */ /* 0x010fe2000c781270 */
[----:B------:R1:W-:Y:S01]  /*b5b0*/  @P5 STG.E.U16 desc[UR26][R4.64], R7 ;  /* 0x0000000704005986 */ /* 0x0003e2000c10151a */
[----:B------:R-:W-:Y:S01]  /*b5c0*/  LOP3.LUT R0, R132, 0xd4, RZ, 0xfc, !PT ;  /* 0x000000d484007812 */ /* 0x000fe200078efcff */
[----:B------:R-:W4:Y:S03]  /*b5d0*/  LDCU UR4, c[0x0][0x39c] ;  /* 0x00007380ff0477ac */ /* 0x000f260008000800 */
        /* <DEDUP_REMOVED lines=18> */
[----:B----4-:R-:W-:Y:S01]  /*b700*/  ISETP.LT.AND P2, PT, R0, UR4, !P0 ;  /* 0x0000000400007c0c */ /* 0x010fe2000c741270 */
[----:B------:R-:W4:Y:S01]  /*b710*/  LDCU UR4, c[0x0][0x39c] ;  /* 0x00007380ff0477ac */ /* 0x000f220008000800 */
[----:B------:R-:W-:Y:S01]  /*b720*/  LOP3.LUT R0, R132, 0xda, RZ, 0xfc, !PT ;  /* 0x000000da84007812 */ /* 0x000fe200078efcff */
[----:B------:R5:W-:Y:S01]  /*b730*/  @P3 STG.E.U16 desc[UR26][R4.64], R24 ;  /* 0x0000001804003986 */ /* 0x000be2000c10151a */
[-C--:B------:R-:W-:Y:S02]  /*b740*/  LEA R6, P3, R13, R60.reuse, 0x1 ;  /* 0x0000003c0d067211 */ /* 0x080fe400078608ff */
[----:B-1----:R-:W-:Y:S02]  /*b750*/  LEA R8, P6, R11, R60, 0x1 ;  /* 0x0000003c0b087211 */ /* 0x002fe400078c08ff */
[----:B------:R-:W-:-:S02]  /*b760*/  LEA.HI.X.SX32 R7, R13, R2, 0x1, P3 ;  /* 0x000000020d077211 */ /* 0x000fc400018f0eff */
[----:B------:R-:W-:Y:S01]  /*b770*/  LEA.HI.X.SX32 R9, R11, R2, 0x1, P6 ;  /* 0x000000020b097211 */ /* 0x000fe200030f0eff */
[C---:B------:R-:W-:Y:S01]  /*b780*/  IMAD R11, R3.reuse, 0x2, R11 ;  /* 0x00000002030b7824 */ /* 0x040fe200078e020b */
[----:B-----5:R-:W-:Y:S02]  /*b790*/  PRMT R5, R24, 0x7632, R5 ;  /* 0x0000763218057816 */ /* 0x020fe40000000005 */
[----:B---3--:R-:W-:Y:S01]  /*b7a0*/  ISETP.LT.AND P3, PT, R0, UR5, !P0 ;  /* 0x0000000500007c0c */ /* 0x008fe2000c761270 */
[----:B------:R-:W-:Y:S01]  /*b7b0*/  IMAD R13, R3, 0x2, R11 ;  /* 0x00000002030d7824 */ /* 0x000fe200078e020b */
[----:B------:R-:W-:Y:S01]  /*b7c0*/  LEA R4, P6, R11, R60, 0x1 ;  /* 0x0000003c0b047211 */ /* 0x000fe200078c08ff */
[----:B------:R1:W-:Y:S01]  /*b7d0*/  @P4 STG.E.U16 desc[UR26][R6.64], R5 ;  /* 0x0000000506004986 */ /* 0x0003e2000c10151a */
[----:B------:R-:W-:Y:S01]  /*b7e0*/  LOP3.LUT R0, R132, 0xdc, RZ, 0xfc, !PT ;  /* 0x000000dc84007812 */ /* 0x000fe200078efcff */
[----:B------:R-:W3:Y:S02]  /*b7f0*/  LDCU UR5, c[0x0][0x39c] ;  /* 0x00007380ff0577ac */ /* 0x000ee40008000800 */
[----:B------:R5:W-:Y:S01]  /*b800*/  @P5 STG.E.U16 desc[UR26][R8.64], R25 ;  /* 0x0000001908005986 */ /* 0x000be2000c10151a */
[----:B--2---:R-:W-:Y:S01]  /*b810*/  ISETP.LT.AND P4, PT, R0, UR6, !P0 ;  /* 0x0000000600007c0c */ /* 0x004fe2000c781270 */
[----:B------:R-:W2:Y:S01]  /*b820*/  LDCU UR6, c[0x0][0x39c] ;  /* 0x00007380ff0677ac */ /* 0x000ea20008000800 */
[----:B------:R-:W-:-:S04]  /*b830*/  LOP3.LUT R0, R132, 0xde, RZ, 0xfc, !PT ;  /* 0x000000de84007812 */ /* 0x000fc800078efcff */
[----:B----4-:R-:W-:Y:S01]  /*b840*/  ISETP.LT.AND P5, PT, R0, UR4, !P0 ;  /* 0x0000000400007c0c */ /* 0x010fe2000c7a1270 */
[----:B------:R-:W4:Y:S01]  /*b850*/  LDCU UR4, c[0x0][0x39c] ;  /* 0x00007380ff0477ac */ /* 0x000f220008000800 */
        /* <DEDUP_REMOVED lines=8> */
[----:B---3--:R-:W-:Y:S01]  /*b8e0*/  ISETP.LT.AND P1, PT, R0, UR5, !P0 ;  /* 0x0000000500007c0c */ /* 0x008fe2000c721270 */
[----:B------:R-:W-:Y:S01]  /*b8f0*/  @P2 STG.E.U16 desc[UR26][R6.64], R26 ;  /* 0x0000001a06002986 */ /* 0x000fe2000c10151a */
[----:B------:R-:W-:Y:S01]  /*b900*/  LEA R8, P2, R13, R60, 0x1 ;  /* 0x0000003c0d087211 */ /* 0x000fe200078408ff */
[----:B------:R-:W3:Y:S01]  /*b910*/  LDCU UR5, c[0x0][0x39c] ;  /* 0x00007380ff0577ac */ /* 0x000ee20008000800 */
[----:B------:R-:W-:-:S02]  /*b920*/  LOP3.LUT R0, R132, 0xe2, RZ, 0xfc, !PT ;  /* 0x000000e284007812 */ /* 0x000fc400078efcff */
        /* <DEDUP_REMOVED lines=28> */
[----:B------:R-:W-:Y:S01]  /*baf0*/  @P1 STG.E.U16 desc[UR26][R8.64], R28 ;  /* 0x0000001c08001986 */ /* 0x000fe2000c10151a */
        /* <DEDUP_REMOVED lines=20> */
[----:B------:R-:W-:Y:S01]  /*bc40*/  LOP3.LUT R0, R132, 0xf0, RZ, 0xfc, !PT ;  /* 0x000000f084007812 */ /* 0x000fe200078efcff */
[----:B------:R5:W-:Y:S01]  /*bc50*/  @P4 STG.E.U16 desc[UR26][R8.64], R10 ;  /* 0x0000000a08004986 */ /* 0x000be2000c10151a */
[----:B------:R-:W-:Y:S01]  /*bc60*/  LEA.HI.X.SX32 R5, R13, R2, 0x1, P6 ;  /* 0x000000020d057211 */ /* 0x000fe200030f0eff */
[C---:B------:R-:W-:Y:S01]  /*bc70*/  IMAD R13, R3.reuse, 0x2, R13 ;  /* 0x00000002030d7824 */ /* 0x040fe200078e020d */
[----:B---3--:R-:W-:Y:S01]  /*bc80*/  ISETP.LT.AND P4, PT, R0, UR5, !P0 ;  /* 0x0000000500007c0c */ /* 0x008fe2000c781270 */
[----:B------:R-:W3:Y:S01]  /*bc90*/  LDCU UR5, c[0x0][0x39c] ;  /* 0x00007380ff0577ac */ /* 0x000ee20008000800 */
[----:B------:R-:W-:Y:S01]  /*bca0*/  LOP3.LUT R0, R132, 0xf2, RZ, 0xfc, !PT ;  /* 0x000000f284007812 */ /* 0x000fe200078efcff */
[----:B------:R-:W-:Y:S01]  /*bcb0*/  IMAD R11, R3, 0x2, R13 ;  /* 0x00000002030b7824 */ /* 0x000fe200078e020d */
[----:B------:R0:W-:Y:S01]  /*bcc0*/  @P5 STG.E.U16 desc[UR26][R4.64], R30 ;  /* 0x0000001e04005986 */ /* 0x0001e2000c10151a */
[----:B-1----:R-:W-:-:S03]  /*bcd0*/  LEA R6, P5, R13, R60, 0x1 ;  /* 0x0000003c0d067211 */ /* 0x002fc600078a08ff */
[----:B-----5:R-:W-:Y:S02]  /*bce0*/  LEA R8, P6, R11, R60, 0x1 ;  /* 0x0000003c0b087211 */ /* 0x020fe400078c08ff */
[-C--:B------:R-:W-:Y:S02]  /*bcf0*/  LEA.HI.X.SX32 R7, R13, R2.reuse, 0x1, P5 ;  /* 0x000000020d077211 */ /* 0x080fe400028f0eff */
[----:B------:R-:W-:Y:S01]  /*bd00*/  LEA.HI.X.SX32 R9, R11, R2, 0x1, P6 ;  /* 0x000000020b097211 */ /* 0x000fe200030f0eff */
[C---:B------:R-:W-:Y:S01]  /*bd10*/  IMAD R11, R3.reuse, 0x2, R11 ;  /* 0x00000002030b7824 */ /* 0x040fe200078e020b */
[----:B----4-:R-:W-:Y:S01]  /*bd20*/  ISETP.LT.AND P5, PT, R0, UR4, !P0 ;  /* 0x0000000400007c0c */ /* 0x010fe2000c7a1270 */
[----:B------:R-:W1:Y:S01]  /*bd30*/  LDCU UR4, c[0x0][0x39c] ;  /* 0x00007380ff0477ac */ /* 0x000e620008000800 */
[----:B0-----:R-:W-:Y:S01]  /*bd40*/  PRMT R5, R30, 0x7632, R5 ;  /* 0x000076321e057816 */ /* 0x001fe20000000005 */
[----:B------:R-:W-:Y:S01]  /*bd50*/  IMAD R13, R3, 0x2, R11 ;  /* 0x00000002030d7824 */ /* 0x000fe200078e020b */
[----:B------:R-:W-:-:S02]  /*bd60*/  LEA R4, P6, R11, R60, 0x1 ;  /* 0x0000003c0b047211 */ /* 0x000fc400078c08ff */
[----:B------:R-:W-:Y:S01]  /*bd70*/  LOP3.LUT R0, R132, 0xf4, RZ, 0xfc, !PT ;  /* 0x000000f484007812 */ /* 0x000fe200078efcff */
[----:B------:R0:W-:Y:S03]  /*bd80*/  @P1 STG.E.U16 desc[UR26][R6.64], R5 ;  /* 0x0000000506001986 */ /* 0x0001e6000c10151a */
[----:B--2---:R-:W-:Y:S01]  /*bd90*/  ISETP.LT.AND P1, PT, R0, UR6, !P0 ;  /* 0x0000000600007c0c */ /* 0x004fe2000c721270 */
[----:B------:R2:W-:Y:S01]  /*bda0*/  @P2 STG.E.U16 desc[UR26][R8.64], R31 ;  /* 0x0000001f08002986 */ /* 0x0005e2000c10151a */
[----:B------:R-:W-:Y:S01]  /*bdb0*/  LOP3.LUT R0, R132, 0xf6, RZ, 0xfc, !PT ;  /* 0x000000f684007812 */ /* 0x000fe200078efcff */
[----:B------:R-:W4:Y:S03]  /*bdc0*/  LDCU UR6, c[0x0][0x39c] ;  /* 0x00007380ff0677ac */ /* 0x000f260008000800 */
[----:B---3--:R-:W-:Y:S01]  /*bdd0*/  ISETP.LT.AND P2, PT, R0, UR5, !P0 ;  /* 0x0000000500007c0c */ /* 0x008fe2000c741270 */
[----:B------:R-:W3:Y:S01]  /*bde0*/  LDCU UR5, c[0x0][0x39c] ;  /* 0x00007380ff0577ac */ /* 0x000ee20008000800 */
[----:B------:R-:W-:-:S02]  /*bdf0*/  LOP3.LUT R0, R132, 0xf8, RZ, 0xfc, !PT ;  /* 0x000000f884007812 */ /* 0x000fc400078efcff */
[----:B0-----:R-:W-:Y:S01]  /*be00*/  LEA.HI.X.SX32 R5, R11, R2, 0x1, P6 ;  /* 0x000000020b057211 */ /* 0x001fe200030f0eff */
[----:B------:R-:W-:Y:S01]  /*be10*/  IMAD R11, R3, 0x2, R13 ;  /* 0x00000002030b7824 */ /* 0x000fe200078e020d */
[----:B------:R-:W-:Y:S02]  /*be20*/  LEA R6, P6, R13, R60, 0x1 ;  /* 0x0000003c0d067211 */ /* 0x000fe400078c08ff */
[----:B--2---:R-:W-:Y:S02]  /*be30*/  PRMT R9, R31, 0x7632, R9 ;  /* 0x000076321f097816 */ /* 0x004fe40000000009 */
[----:B------:R-:W-:Y:S01]  /*be40*/  LEA.HI.X.SX32 R7, R13, R2, 0x1, P6 ;  /* 0x000000020d077211 */ /* 0x000fe200030f0eff */
[C---:B------:R-:W-:Y:S02]  /*be50*/  IMAD R13, R3.reuse, 0x2, R11 ;  /* 0x00000002030d7824 */ /* 0x040fe400078e020b */
[----:B------:R0:W-:Y:S01]  /*be60*/  @P3 STG.E.U16 desc[UR26][R4.64], R9 ;  /* 0x0000000904003986 */ /* 0x0001e2000c10151a */
[----:B-1----:R-:W-:Y:S01]  /*be70*/  ISETP.LT.AND P3, PT, R0, UR4, !P0 ;  /* 0x0000000400007c0c */ /* 0x002fe2000c761270 */
[----:B------:R-:W-:Y:S01]  /*be80*/  IMAD R15, R3, 0x2, R13 ;  /* 0x00000002030f7824 */ /* 0x000fe200078e020d */
[----:B------:R-:W1:Y:S01]  /*be90*/  LDCU UR4, c[0x0][0x39c] ;  /* 0x00007380ff0477ac */ /* 0x000e620008000800 */
[----:B------:R2:W-:Y:S01]  /*bea0*/  @P4 STG.E.U16 desc[UR26][R6.64], R20 ;  /* 0x0000001406004986 */ /* 0x0005e2000c10151a */
[----:B------:R-:W-:-:S02]  /*beb0*/  LEA R8, P4, R11, R60, 0x1 ;  /* 0x0000003c0b087211 */ /* 0x000fc400078808ff */
[----:B------:R-:W-:Y:S02]  /*bec0*/  LOP3.LUT R0, R132, 0xfa, RZ, 0xfc, !PT ;  /* 0x000000fa84007812 */ /* 0x000fe400078efcff */
[----:B0-----:R-:W-:Y:S01]  /*bed0*/  LEA.HI.X.SX32 R9, R11, R2, 0x1, P4 ;  /* 0x000000020b097211 */ /* 0x001fe200020f0eff */
[C---:B------:R-:W-:Y:S01]  /*bee0*/  IMAD R11, R3.reuse, 0x2, R15 ;  /* 0x00000002030b7824 */ /* 0x040fe200078e020f */
[----:B------:R-:W-:Y:S02]  /*bef0*/  PRMT R5, R20, 0x7632, R5 ;  /* 0x0000763214057816 */ /* 0x000fe40000000005 */
[----:B---3--:R-:W-:Y:S01]  /*bf00*/  ISETP.LT.AND P4, PT, R0, UR5, !P0 ;  /* 0x0000000500007c0c */ /* 0x008fe2000c781270 */
[----:B------:R-:W-:Y:S01]  /*bf10*/  IMAD R17, R3, 0x2, R11 ;  /* 0x0000000203117824 */ /* 0x000fe200078e020b */
[-C--:B--2---:R-:W-:Y:S01]  /*bf20*/  LEA R6, P6, R15, R60.reuse, 0x1 ;  /* 0x0000003c0f067211 */ /* 0x084fe200078c08ff */
[----:B------:R0:W-:Y:S01]  /*bf30*/  @P5 STG.E.U16 desc[UR26][R8.64], R5 ;  /* 0x0000000508005986 */ /* 0x0001e2000c10151a */
[----:B------:R-:W-:Y:S01]  /*bf40*/  LEA R4, P5, R13, R60, 0x1 ;  /* 0x0000003c0d047211 */ /* 0x000fe200078a08ff */
[----:B------:R-:W-:Y:S01]  /*bf50*/  IMAD R19, R3, 0x2, R17 ;  /* 0x0000000203137824 */ /* 0x000fe200078e0211 */
[----:B------:R-:W-:-:S02]  /*bf60*/  LOP3.LUT R0, R132, 0xfe, RZ, 0xfc, !PT ;  /* 0x000000fe84007812 */ /* 0x000fc400078efcff */
[----:B------:R-:W-:Y:S01]  /*bf70*/  LOP3.LUT R132, R132, 0xfc, RZ, 0xfc, !PT ;  /* 0x000000fc84847812 */ /* 0x000fe200078efcff */
[----:B------:R-:W-:Y:S01]  /*bf80*/  IMAD R3, R3, 0x2, R19 ;  /* 0x0000000203037824 */ /* 0x000fe200078e0213 */
[----:B------:R-:W-:Y:S02]  /*bf90*/  LEA.HI.X.SX32 R7, R15, R2, 0x1, P6 ;  /* 0x000000020f077211 */ /* 0x000fe400030f0eff */
[----:B------:R-:W-:Y:S02]  /*bfa0*/  LEA R12, P6, R17, R60, 0x1 ;  /* 0x0000003c110c7211 */ /* 0x000fe400078c08ff */
[----:B0-----:R-:W-:Y:S02]  /*bfb0*/  LEA.HI.X.SX32 R5, R13, R2, 0x1, P5 ;  /* 0x000000020d057211 */ /* 0x001fe400028f0eff */
[----:B------:R-:W-:Y:S02]  /*bfc0*/  LEA R10, P5, R11, R60, 0x1 ;  /* 0x0000003c0b0a7211 */ /* 0x000fe400078a08ff */
[-C--:B------:R-:W-:Y:S01]  /*bfd0*/  LEA.HI.X.SX32 R13, R17, R2.reuse, 0x1, P6 ;  /* 0x00000002110d7211 */ /* 0x080fe200030f0eff */
[----:B------:R0:W-:Y:S01]  /*bfe0*/  @P1 STG.E.U16 desc[UR26][R4.64], R21 ;  /* 0x0000001504001986 */ /* 0x0001e2000c10151a */
[----:B------:R-:W-:-:S02]  /*bff0*/  LEA.HI.X.SX32 R11, R11, R2, 0x1, P5 ;  /* 0x000000020b0b7211 */ /* 0x000fc400028f0eff */
[-C--:B------:R-:W-:Y:S02]  /*c000*/  LEA R8, P5, R3, R60.reuse, 0x1 ;  /* 0x0000003c03087211 */ /* 0x080fe400078a08ff */
[----:B------:R-:W-:Y:S02]  /*c010*/  LEA R60, P6, R19, R60, 0x1 ;  /* 0x0000003c133c7211 */ /* 0x000fe400078c08ff */
[----:B------:R-:W-:Y:S02]  /*c020*/  LEA.HI.X.SX32 R9, R3, R2, 0x1, P5 ;  /* 0x0000000203097211 */ /* 0x000fe400028f0eff */
[----:B----4-:R-:W-:Y:S02]  /*c030*/  ISETP.LT.AND P5, PT, R0, UR6, !P0 ;  /* 0x0000000600007c0c */ /* 0x010fe4000c7a1270 */
[----:B-1----:R-:W-:Y:S02]  /*c040*/  ISETP.LT.AND P0, PT, R132, UR4, !P0 ;  /* 0x0000000484007c0c */ /* 0x002fe4000c701270 */
[----:B------:R-:W-:-:S02]  /*c050*/  PRMT R3, R21, 0x7632, R3 ;  /* 0x0000763215037816 */ /* 0x000fc40000000003 */
[----:B------:R-:W-:Y:S02]  /*c060*/  PRMT R0, R22, 0x7632, R0 ;  /* 0x0000763216007816 */ /* 0x000fe40000000000 */
[----:B------:R-:W-:Y:S01]  /*c070*/  LEA.HI.X.SX32 R61, R19, R2, 0x1, P6 ;  /* 0x00000002133d7211 */ /* 0x000fe200030f0eff */
[----:B------:R0:W-:Y:S01]  /*c080*/  @P2 STG.E.U16 desc[UR26][R6.64], R3 ;  /* 0x0000000306002986 */ /* 0x0001e2000c10151a */
[----:B------:R-:W-:-:S03]  /*c090*/  PRMT R2, R23, 0x7632, R2 ;  /* 0x0000763217027816 */ /* 0x000fc60000000002 */
[----:B------:R0:W-:Y:S04]  /*c0a0*/  @P3 STG.E.U16 desc[UR26][R10.64], R22 ;  /* 0x000000160a003986 */ /* 0x0001e8000c10151a */
[----:B------:R0:W-:Y:S04]  /*c0b0*/  @P4 STG.E.U16 desc[UR26][R12.64], R0 ;  /* 0x000000000c004986 */ /* 0x0001e8000c10151a */
[----:B------:R0:W-:Y:S04]  /*c0c0*/  @P0 STG.E.U16 desc[UR26][R60.64], R23 ;  /* 0x000000173c000986 */ /* 0x0001e8000c10151a */
[----:B------:R0:W-:Y:S01]  /*c0d0*/  @P5 STG.E.U16 desc[UR26][R8.64], R2 ;  /* 0x0000000208005986 */ /* 0x0001e2000c10151a */
[----:B------:R-:W-:Y:S06]  /*c0e0*/  BAR.SYNC.DEFER_BLOCKING 0x0 ;  /* 0x0000000000007b1d */ /* 0x000fec0000010000 */
[----:B------:R-:W-:Y:S05]  /*c0f0*/  BRA.U UP0, `(.L_x_13) ;  /* 0x0000000100a07547 */ /* 0x000fea000b800000 */
[----:B------:R-:W1:Y:S01]  /*c100*/  S2UR UR5, SR_CgaCtaId ;  /* 0x00000000000579c3 */ /* 0x000e620000008800 */
[----:B------:R-:W-:Y:S01]  /*c110*/  NOP ;  /* 0x0000000000007918 */ /* 0x000fe20000000000 */
[----:B------:R-:W-:Y:S01]  /*c120*/  UMOV UR4, 0x50 ;  /* 0x0000005000047882 */ /* 0x000fe20000000000 */
[----:B0-----:R-:W-:Y:S02]  /*c130*/  IMAD.U32 R0, RZ, RZ, UR12 ;  /* 0x0000000cff007e24 */ /* 0x001fe4000f8e00ff */
[----:B------:R-:W-:Y:S02]  /*c140*/  IMAD.MOV.U32 R3, RZ, RZ, 0xff ;  /* 0x000000ffff037424 */ /* 0x000fe400078e00ff */
[----:B------:R-:W-:Y:S01]  /*c150*/  IMAD.MOV.U32 R7, RZ, RZ, 0x1 ;  /* 0x00000001ff077424 */ /* 0x000fe200078e00ff */
[----:B------:R-:W-:-:S04]  /*c160*/  LOP3.LUT R0, R0, 0xffff, RZ, 0xc0, !PT ;  /* 0x0000ffff00007812 */ /* 0x000fc800078ec0ff */
[----:B------:R-:W-:-:S05]  /*c170*/  SHF.R.U32.HI R0, RZ, 0x5, R0 ;  /* 0x00000005ff007819 */ /* 0x000fca0000011600 */
[----:B------:R-:W-:Y:S01]  /*c180*/  VIADD R2, R0, 0x10 ;  /* 0x0000001000027836 */ /* 0x000fe20000000000 */
[----:B------:R-:W-:Y:S01]  /*c190*/  SHF.L.U32 R0, R3, R0, RZ ;  /* 0x0000000003007219 */ /* 0x000fe200000006ff */
[----:B-1----:R-:W-:-:S03]  /*c1a0*/  ULEA UR6, UR5, UR4, 0x18 ;  /* 0x0000000405067291 */ /* 0x002fc6000f8ec0ff */
[----:B------:R-:W-:-:S04]  /*c1b0*/  SHF.L.U32 R3, R7, R2, RZ ;  /* 0x0000000207037219 */ /* 0x000fc800000006ff */
[----:B------:R-:W-:Y:S02]  /*c1c0*/  LOP3.LUT R0, R3, R0, RZ, 0xfc, !PT ;  /* 0x0000000003007212 */ /* 0x000fe400078efcff */
[----:B------:R-:W0:Y:S02]  /*c1d0*/  LDS R5, [UR6] ;  /* 0x00000006ff057984 */ /* 0x000e240008000800 */
[C---:B------:R-:W-:Y:S02]  /*c1e0*/  LOP3.LUT R2, R0.reuse, 0xffff, RZ, 0xc0, !PT ;  /* 0x0000ffff00027812 */ /* 0x040fe400078ec0ff */
[----:B0-----:R-:W-:-:S04]  /*c1f0*/  LOP3.LUT R3, R0, 0xffff, R5, 0x80, !PT ;  /* 0x0000ffff00037812 */ /* 0x001fc800078e8005 */
[----:B------:R-:W-:-:S13]  /*c200*/  ISETP.NE.AND P0, PT, R3, R2, PT ;  /* 0x000000020300720c */ /* 0x000fda0003f05270 */
[----:B------:R-:W-:Y:S05]  /*c210*/  @P0 BRA `(.L_x_14) ;  /* 0x0000000000500947 */ /* 0x000fea0003800000 */
[----:B------:R-:W-:Y:S02]  /*c220*/  SHF.R.U32.HI R5, RZ, 0x10, R5 ;  /* 0x00000010ff057819 */ /* 0x000fe40000011605 */
[----:B------:R-:W-:-:S04]  /*c230*/  SHF.R.U32.HI R2, RZ, 0x10, R0 ;  /* 0x00000010ff027819 */ /* 0x000fc80000011600 */
[----:B------:R-:W-:-:S04]  /*c240*/  LOP3.LUT R5, R5, R2, RZ, 0xc0, !PT ;  /* 0x0000000205057212 */ /* 0x000fc800078ec0ff */
[----:B------:R-:W-:-:S13]  /*c250*/  ISETP.NE.AND P0, PT, R5, R2, PT ;  /* 0x000000020500720c */ /* 0x000fda0003f05270 */
[----:B------:R-:W-:Y:S05]  /*c260*/  @P0 BRA `(.L_x_15) ;  /* 0x0000000000300947 */ /* 0x000fea0003800000 */
[----:B------:R-:W-:Y:S01]  /*c270*/  R2UR UR4, R0 ;  /* 0x00000000000472ca */ /* 0x000fe200000e0000 */
[----:B------:R-:W-:Y:S01]  /*c280*/  VOTEU.ANY UR5, UPT, PT ;  /* 0x0000000000057886 */ /* 0x000fe200038e0100 */
[----:B------:R-:W0:Y:S01]  /*c290*/  S2R R0, SR_LANEID ;  /* 0x0000000000007919 */ /* 0x000e220000000000 */
[----:B------:R-:W-:-:S10]  /*c2a0*/  UFLO.U32 UR5, UR5 ;  /* 0x00000005000572bd */ /* 0x000fd400080e0000 */
[----:B------:R-:W-:-:S06]  /*c2b0*/  ULOP3.LUT UR4, URZ, UR4, URZ, 0x33, !UPT ;  /* 0x00000004ff047292 */ /* 0x000fcc000f8e33ff */
[----:B------:R-:W-:-:S04]  /*c2c0*/  IMAD.U32 R2, RZ, RZ, UR4 ;  /* 0x00000004ff027e24 */ /* 0x000fc8000f8e00ff */
[----:B------:R-:W1:Y:S02]  /*c2d0*/  REDUX UR7, R2 ;  /* 0x00000000020773c4 */ /* 0x000e640000000000 */
[----:B------:R2:W-:Y:S01]  /*c2e0*/  UTCATOMSWS.AND URZ, UR4 ;  /* 0x0000000400ff79e3 */ /* 0x0005e20008000000 */
[----:B0-----:R-:W-:Y:S01]  /*c2f0*/  ISETP.EQ.U32.AND P0, PT, R0, UR5, PT ;  /* 0x0000000500007c0c */ /* 0x001fe2000bf02070 */
[----:B-1----:R-:W-:-:S12]  /*c300*/  IMAD.U32 R0, RZ, RZ, UR7 ;  /* 0x00000007ff007e24 */ /* 0x002fd8000f8e00ff */
[----:B------:R2:W-:Y:S01]  /*c310*/  @P0 ATOMS.AND RZ, [UR6], R0 ;  /* 0x00000000ffff098c */ /* 0x0005e2000a800006 */
[----:B------:R-:W-:Y:S05]  /*c320*/  BRA `(.L_x_13) ;  /* 0x0000000000147947 */ /* 0x000fea0003800000 */
.L_x_15:
[----:B------:R-:W-:-:S07]  /*c330*/  MOV R2, 0xc350 ;  /* 0x0000c35000027802 */ /* 0x000fce0000000f00 */
[----:B------:R-:W-:Y:S05]  /*c340*/  CALL.REL.NOINC `($__internal_0_$__cuda_sm10x_tcgen05_guardrail_trap_col_being_dealloced_not_returned_by_alloc) ;  /* 0x00000000002c7944 */ /* 0x000fea0003c00000 */
[----:B------:R-:W-:Y:S05]  /*c350*/  BRA `(.L_x_13) ;  /* 0x0000000000087947 */ /* 0x000fea0003800000 */
.L_x_14:
[----:B------:R-:W-:-:S07]  /*c360*/  MOV R2, 0xc380 ;  /* 0x0000c38000027802 */ /* 0x000fce0000000f00 */
[----:B------:R-:W-:Y:S05]  /*c370*/  CALL.REL.NOINC `($__internal_2_$__cuda_sm10x_tcgen05_guardrail_trap_unallocated_columns_being_dealloced) ;  /* 0x0000000000387944 */ /* 0x000fea0003c00000 */
.L_x_13:
[----:B------:R-:W-:Y:S01]  /*c380*/  NOP ;  /* 0x0000000000007918 */ /* 0x000fe20000000000 */
[----:B--2---:R-:W-:Y:S05]  /*c390*/  EXIT ;  /* 0x000000000000794d */ /* 0x004fea0003800000 */
.L_x_8:
[----:B------:R-:W0:Y:S02]  /*c3a0*/  SYNCS.PHASECHK.TRANS64.TRYWAIT P0, [UR15], R176 ;  /* 0x000000b0ff0075a7 */ /* 0x000e24000800110f */
[----:B0-----:R-:W-:Y:S05]  /*c3b0*/  @!P0 BRA `(.L_x_8) ;  /* 0xfffffffc00f88947 */ /* 0x001fea000383ffff */
[----:B------:R-:W-:Y:S05]  /*c3c0*/  BRA `(.L_x_16) ;  /* 0xffffffa000a07947 */ /* 0x000fea000383ffff */
.L_x_12:
[----:B------:R-:W1:Y:S02]  /*c3d0*/  SYNCS.PHASECHK.TRANS64.TRYWAIT P0, [UR15], R4 ;  /* 0x00000004ff0075a7 */ /* 0x000e64000800110f */
[----:B-1----:R-:W-:Y:S05]  /*c3e0*/  @!P0 BRA `(.L_x_12) ;  /* 0xfffffffc00f88947 */ /* 0x002fea000383ffff */
[----:B------:R-:W-:Y:S05]  /*c3f0*/  BRA `(.L_x_11) ;  /* 0xffffffb800747947 */ /* 0x000fea000383ffff */
        .weak           $__internal_0_$__cuda_sm10x_tcgen05_guardrail_trap_col_being_dealloced_not_returned_by_alloc
        .type           $__internal_0_$__cuda_sm10x_tcgen05_guardrail_trap_col_being_dealloced_not_returned_by_alloc,@function
        .size           $__internal_0_$__cuda_sm10x_tcgen05_guardrail_trap_col_being_dealloced_not_returned_by_alloc,($__internal_1_$__cuda_sm10x_tcgen05_guardrail_trap_phase_invalid_during_alloc - $__internal_0_$__cuda_sm10x_tcgen05_guardrail_trap_col_being_dealloced_not_returned_by_alloc)
$__internal_0_$__cuda_sm10x_tcgen05_guardrail_trap_col_being_dealloced_not_returned_by_alloc:
[----:B------:R-:W-:Y:S05]  /*c400*/  BPT.TRAP 0x1 ;  /* 0x000000040000795c */ /* 0x000fea0000300000 */
[----:B------:R-:W-:-:S04]  /*c410*/  IMAD.MOV.U32 R3, RZ, RZ, 0x0 ;  /* 0x00000000ff037424 */ /* 0x000fc800078e00ff */
[----:B------:R-:W-:Y:S05]  /*c420*/  RET.REL.NODEC R2 `(matmul_kernel) ;  /* 0xffffff3802f47950 */ /* 0x000fea0003c3ffff */
        .weak           $__internal_1_$__cuda_sm10x_tcgen05_guardrail_trap_phase_invalid_during_alloc
        .type           $__internal_1_$__cuda_sm10x_tcgen05_guardrail_trap_phase_invalid_during_alloc,@function
        .size           $__internal_1_$__cuda_sm10x_tcgen05_guardrail_trap_phase_invalid_during_alloc,($__internal_2_$__cuda_sm10x_tcgen05_guardrail_trap_unallocated_columns_being_dealloced - $__internal_1_$__cuda_sm10x_tcgen05_guardrail_trap_phase_invalid_during_alloc)
$__internal_1_$__cuda_sm10x_tcgen05_guardrail_trap_phase_invalid_during_alloc:
[----:B------:R-:W-:Y:S05]  /*c430*/  BPT.TRAP 0x1 ;  /* 0x000000040000795c */ /* 0x000fea0000300000 */
[----:B------:R-:W-:-:S04]  /*c440*/  IMAD.MOV.U32 R3, RZ, RZ, 0x0 ;  /* 0x00000000ff037424 */ /* 0x000fc800078e00ff */
[----:B------:R-:W-:Y:S05]  /*c450*/  RET.REL.NODEC R2 `(matmul_kernel) ;  /* 0xffffff3802e87950 */ /* 0x000fea0003c3ffff */
        .weak           $__internal_2_$__cuda_sm10x_tcgen05_guardrail_trap_unallocated_columns_being_dealloced
        .type           $__internal_2_$__cuda_sm10x_tcgen05_guardrail_trap_unallocated_columns_being_dealloced,@function
        .size           $__internal_2_$__cuda_sm10x_tcgen05_guardrail_trap_unallocated_columns_being_dealloced,(.L_x_20 - $__internal_2_$__cuda_sm10x_tcgen05_guardrail_trap_unallocated_columns_being_dealloced)
$__internal_2_$__cuda_sm10x_tcgen05_guardrail_trap_unallocated_columns_being_dealloced:
[----:B------:R-:W-:Y:S05]  /*c460*/  BPT.TRAP 0x1 ;  /* 0x000000040000795c */ /* 0x000fea0000300000 */
[----:B------:R-:W-:-:S04]  /*c470*/  IMAD.MOV.U32 R3, RZ, RZ, 0x0 ;  /* 0x00000000ff037424 */ /* 0x000fc800078e00ff */
[----:B------:R-:W-:Y:S05]  /*c480*/  RET.REL.NODEC R2 `(matmul_kernel) ;  /* 0xffffff3802dc7950 */ /* 0x000fea0003c3ffff */
.L_x_17:
[----:B------:R-:W-:-:S00]  /*c490*/  BRA `(.L_x_17) ;  /* 0xfffffffc00fc7947 */ /* 0x000fc0000383ffff */
[----:B------:R-:W-:-:S00]  /*c4a0*/  NOP ;  /* 0x0000000000007918 */ /* 0x000fc00000000000 */
        /* <DEDUP_REMOVED lines=13> */
.L_x_20:


//--------------------- .nv.shared.matmul_kernel  --------------------------
	.section	.nv.shared.matmul_kernel,"aw",@nobits
	.sectionflags	@""
	.align	16
	.zero		1024


//--------------------- .nv.shared.reserved.0     --------------------------
	.section	.nv.shared.reserved.0,"aw",@nobits
	.align	8
	.weak		__nv_reservedSMEM_offset_0_alias
	.size		__nv_reservedSMEM_offset_0_alias, 0, 64
	.other		__nv_reservedSMEM_offset_0_alias,@"STO_CUDA_RESERVED_SHARED STV_DEFAULT"
__nv_reservedSMEM_offset_0_alias:
	.zero		0
.nv.shared.reserved.0:
	.zero		64
	.weak		__nv_reservedSMEM_allocation_phase
	.type		__nv_reservedSMEM_allocation_phase,@object
	.size		__nv_reservedSMEM_allocation_phase,(.L_0 - __nv_reservedSMEM_allocation_phase)
__nv_reservedSMEM_allocation_phase:
	.zero		1
.L_0:
	.zero		7
	.weak		__nv_reservedSMEM_devtool_atexit_pc
	.type		__nv_reservedSMEM_devtool_atexit_pc,@object
	.size		__nv_reservedSMEM_devtool_atexit_pc,(__nv_reservedSMEM_allocation_mask - __nv_reservedSMEM_devtool_atexit_pc)
__nv_reservedSMEM_devtool_atexit_pc:
	.zero		8
	.weak		__nv_reservedSMEM_allocation_mask
	.type		__nv_reservedSMEM_allocation_mask,@object
	.size		__nv_reservedSMEM_allocation_mask,(.L_2 - __nv_reservedSMEM_allocation_mask)
__nv_reservedSMEM_allocation_mask:
	.zero		4
.L_2:


//--------------------- .nv.constant0.matmul_kernel --------------------------
	.section	.nv.constant0.matmul_kernel,"a",@progbits
	.sectionflags	@""
	.align	4
.nv.constant0.matmul_kernel:
	.zero		976


//--------------------- SYMBOLS --------------------------

	.type		.nv.reservedSmem.offset0,@object
	.size		.nv.reservedSmem.offset0,0x4
	.type		.nv.reservedSmem.cap,@object
	.size		.nv.reservedSmem.cap,0x4
